	.target	sm_90a

	.elftype	@"ET_EXEC"


//--------------------- .note.nv.tkinfo           --------------------------
	.section	.note.nv.tkinfo,"",@"SHT_NOTE"
	.sectionflags	@"SHF_NOTE_NV_TKINFO"
	.tkinfo
        /*0018*/ 	.word	0x00000002
        /*0030*/ 	.string	""
        /*0030*/ 	.string	"ptxas"
        /*0030*/ 	.string	"Cuda compilation tools, release 13.0, V13.0.88"
        /*0030*/ 	.string	"Build cuda_13.0.r13.0/compiler.36424714_0"
        /*0030*/ 	.string	"-arch sm_90a -m 64 "



//--------------------- .note.nv.cuinfo           --------------------------
	.section	.note.nv.cuinfo,"",@"SHT_NOTE"
	.sectionflags	@"SHF_NOTE_NV_CUINFO"
        /*0018*/ 	.short	0x0002
        /*001a*/ 	.short	0x005a
        /*001c*/ 	.short	0x0082
	.zero		2


//--------------------- .nv.info                  --------------------------
	.section	.nv.info,"",@"SHT_CUDA_INFO"
	.align	4


	//----- nvinfo : EIATTR_REGCOUNT
	.align		4
        /*0000*/ 	.byte	0x04, 0x2f
        /*0002*/ 	.short	(.L_15 - .L_14)
	.align		4
.L_14:
        /*0004*/ 	.word	index@(_ZN7cutlass13device_kernelINS_4gemm6kernel13GemmUniversalIN4cute5tupleIJiiiiEEENS1_10collective13CollectiveMmaINS1_34MainloopSm90TmaGmmaWarpSpecializedILi16ENS5_IJNS4_1CILi1EEESB_SB_EEENS1_35KernelTmaWarpSpecializedCooperativeEEENS5_IJNSA_ILi384EEENSA_ILi48EEENSA_ILi16EEEEEENS_10bfloat16_tENS5_IJlSB_lEEESJ_SK_NS4_8TiledMMAINS4_8MMA_AtomIJNS4_4SM904GMMA27MMA_64x16x16_F32BF16BF16_SSILNSO_5MajorE0ELSQ_0ELNSO_7ScaleInE1ELSR_1EEEEEENS4_6LayoutINS5_IJNSA_ILi2EEESB_SB_EEENS5_IJSB_NSA_ILi0EEESX_EEEEENS5_IJNS4_10UnderscoreES10_S10_EEEEENS4_13SM90_TMA_LOADENS4_14ComposedLayoutINS4_7SwizzleILi1ELi4ELi3EEENS4_18smem_ptr_flag_bitsILi16EEENSU_INS5_IJNSA_ILi8EEESH_EEENS5_IJSH_SB_EEEEEEEvNS4_8identityES13_S1D_vS1E_EENS_8epilogue10collective6detail29Sm90TmaWarpSpecializedAdapterINS1H_15DefaultEpilogueISJ_SK_SK_NS1G_6thread17LinearCombinationISJ_Li1EffLNS1L_9ScaleType4KindE0ELNS_15FloatRoundStyleE2ESJ_EENS1_15EpilogueDefaultEEEEEvvEEEEvNT_6ParamsE)
        /*0008*/ 	.word	0x000000a8


	//----- nvinfo : EIATTR_FRAME_SIZE
	.align		4
.L_15:
        /*000c*/ 	.byte	0x04, 0x11
        /*000e*/ 	.short	(.L_17 - .L_16)
	.align		4
.L_16:
        /*0010*/ 	.word	index@(_ZN7cutlass13device_kernelINS_4gemm6kernel13GemmUniversalIN4cute5tupleIJiiiiEEENS1_10collective13CollectiveMmaINS1_34MainloopSm90TmaGmmaWarpSpecializedILi16ENS5_IJNS4_1CILi1EEESB_SB_EEENS1_35KernelTmaWarpSpecializedCooperativeEEENS5_IJNSA_ILi384EEENSA_ILi48EEENSA_ILi16EEEEEENS_10bfloat16_tENS5_IJlSB_lEEESJ_SK_NS4_8TiledMMAINS4_8MMA_AtomIJNS4_4SM904GMMA27MMA_64x16x16_F32BF16BF16_SSILNSO_5MajorE0ELSQ_0ELNSO_7ScaleInE1ELSR_1EEEEEENS4_6LayoutINS5_IJNSA_ILi2EEESB_SB_EEENS5_IJSB_NSA_ILi0EEESX_EEEEENS5_IJNS4_10UnderscoreES10_S10_EEEEENS4_13SM90_TMA_LOADENS4_14ComposedLayoutINS4_7SwizzleILi1ELi4ELi3EEENS4_18smem_ptr_flag_bitsILi16EEENSU_INS5_IJNSA_ILi8EEESH_EEENS5_IJSH_SB_EEEEEEEvNS4_8identityES13_S1D_vS1E_EENS_8epilogue10collective6detail29Sm90TmaWarpSpecializedAdapterINS1H_15DefaultEpilogueISJ_SK_SK_NS1G_6thread17LinearCombinationISJ_Li1EffLNS1L_9ScaleType4KindE0ELNS_15FloatRoundStyleE2ESJ_EENS1_15EpilogueDefaultEEEEEvvEEEEvNT_6ParamsE)
        /*0014*/ 	.word	0x00000000


	//----- nvinfo : EIATTR_MIN_STACK_SIZE
	.align		4
.L_17:
        /*0018*/ 	.byte	0x04, 0x12
        /*001a*/ 	.short	(.L_19 - .L_18)
	.align		4
.L_18:
        /*001c*/ 	.word	index@(_ZN7cutlass13device_kernelINS_4gemm6kernel13GemmUniversalIN4cute5tupleIJiiiiEEENS1_10collective13CollectiveMmaINS1_34MainloopSm90TmaGmmaWarpSpecializedILi16ENS5_IJNS4_1CILi1EEESB_SB_EEENS1_35KernelTmaWarpSpecializedCooperativeEEENS5_IJNSA_ILi384EEENSA_ILi48EEENSA_ILi16EEEEEENS_10bfloat16_tENS5_IJlSB_lEEESJ_SK_NS4_8TiledMMAINS4_8MMA_AtomIJNS4_4SM904GMMA27MMA_64x16x16_F32BF16BF16_SSILNSO_5MajorE0ELSQ_0ELNSO_7ScaleInE1ELSR_1EEEEEENS4_6LayoutINS5_IJNSA_ILi2EEESB_SB_EEENS5_IJSB_NSA_ILi0EEESX_EEEEENS5_IJNS4_10UnderscoreES10_S10_EEEEENS4_13SM90_TMA_LOADENS4_14ComposedLayoutINS4_7SwizzleILi1ELi4ELi3EEENS4_18smem_ptr_flag_bitsILi16EEENSU_INS5_IJNSA_ILi8EEESH_EEENS5_IJSH_SB_EEEEEEEvNS4_8identityES13_S1D_vS1E_EENS_8epilogue10collective6detail29Sm90TmaWarpSpecializedAdapterINS1H_15DefaultEpilogueISJ_SK_SK_NS1G_6thread17LinearCombinationISJ_Li1EffLNS1L_9ScaleType4KindE0ELNS_15FloatRoundStyleE2ESJ_EENS1_15EpilogueDefaultEEEEEvvEEEEvNT_6ParamsE)
        /*0020*/ 	.word	0x00000000
.L_19:


//--------------------- .nv.compat                --------------------------
	.section	.nv.compat,"",@"SHT_CUDA_COMPAT_INFO"
	.align	4
        /*0000*/ 	.byte	0x02, 0x09, 0x01, 0x00, 0x02, 0x02, 0x04, 0x00, 0x02, 0x05, 0x05, 0x00, 0x03, 0x07, 0x01, 0x01
        /*0010*/ 	.byte	0x02, 0x03, 0x01, 0x00, 0x02, 0x06, 0x01, 0x00, 0x04, 0x0b, 0x08, 0x00, 0x00, 0x00, 0x00, 0x00
        /*0020*/ 	.byte	0x00, 0x00, 0x00, 0x00


//--------------------- .nv.info._ZN7cutlass13device_kernelINS_4gemm6kernel13GemmUniversalIN4cute5tupleIJiiiiEEENS1_10collective13CollectiveMmaINS1_34MainloopSm90TmaGmmaWarpSpecializedILi16ENS5_IJNS4_1CILi1EEESB_SB_EEENS1_35KernelTmaWarpSpecializedCooperativeEEENS5_IJNSA_ILi384EEENSA_ILi48EEENSA_ILi16EEEEEENS_10bfloat16_tENS5_IJlSB_lEEESJ_SK_NS4_8TiledMMAINS4_8MMA_AtomIJNS4_4SM904GMMA27MMA_64x16x16_F32BF16BF16_SSILNSO_5MajorE0ELSQ_0ELNSO_7ScaleInE1ELSR_1EEEEEENS4_6LayoutINS5_IJNSA_ILi2EEESB_SB_EEENS5_IJSB_NSA_ILi0EEESX_EEEEENS5_IJNS4_10UnderscoreES10_S10_EEEEENS4_13SM90_TMA_LOADENS4_14ComposedLayoutINS4_7SwizzleILi1ELi4ELi3EEENS4_18smem_ptr_flag_bitsILi16EEENSU_INS5_IJNSA_ILi8EEESH_EEENS5_IJSH_SB_EEEEEEEvNS4_8identityES13_S1D_vS1E_EENS_8epilogue10collective6detail29Sm90TmaWarpSpecializedAdapterINS1H_15DefaultEpilogueISJ_SK_SK_NS1G_6thread17LinearCombinationISJ_Li1EffLNS1L_9ScaleType4KindE0ELNS_15FloatRoundStyleE2ESJ_EENS1_15EpilogueDefaultEEEEEvvEEEEvNT_6ParamsE --------------------------
	.section	.nv.info._ZN7cutlass13device_kernelINS_4gemm6kernel13GemmUniversalIN4cute5tupleIJiiiiEEENS1_10collective13CollectiveMmaINS1_34MainloopSm90TmaGmmaWarpSpecializedILi16ENS5_IJNS4_1CILi1EEESB_SB_EEENS1_35KernelTmaWarpSpecializedCooperativeEEENS5_IJNSA_ILi384EEENSA_ILi48EEENSA_ILi16EEEEEENS_10bfloat16_tENS5_IJlSB_lEEESJ_SK_NS4_8TiledMMAINS4_8MMA_AtomIJNS4_4SM904GMMA27MMA_64x16x16_F32BF16BF16_SSILNSO_5MajorE0ELSQ_0ELNSO_7ScaleInE1ELSR_1EEEEEENS4_6LayoutINS5_IJNSA_ILi2EEESB_SB_EEENS5_IJSB_NSA_ILi0EEESX_EEEEENS5_IJNS4_10UnderscoreES10_S10_EEEEENS4_13SM90_TMA_LOADENS4_14ComposedLayoutINS4_7SwizzleILi1ELi4ELi3EEENS4_18smem_ptr_flag_bitsILi16EEENSU_INS5_IJNSA_ILi8EEESH_EEENS5_IJSH_SB_EEEEEEEvNS4_8identityES13_S1D_vS1E_EENS_8epilogue10collective6detail29Sm90TmaWarpSpecializedAdapterINS1H_15DefaultEpilogueISJ_SK_SK_NS1G_6thread17LinearCombinationISJ_Li1EffLNS1L_9ScaleType4KindE0ELNS_15FloatRoundStyleE2ESJ_EENS1_15EpilogueDefaultEEEEEvvEEEEvNT_6ParamsE,"",@"SHT_CUDA_INFO"
	.sectionflags	@""
	.align	4


	//----- nvinfo : EIATTR_CUDA_API_VERSION
	.align		4
        /*0000*/ 	.byte	0x04, 0x37
        /*0002*/ 	.short	(.L_21 - .L_20)
.L_20:
        /*0004*/ 	.word	0x00000082


	//----- nvinfo : EIATTR_KPARAM_INFO
	.align		4
.L_21:
        /*0008*/ 	.byte	0x04, 0x17
        /*000a*/ 	.short	(.L_23 - .L_22)
.L_22:
        /*000c*/ 	.word	0x00000000
        /*0010*/ 	.short	0x0000
        /*0012*/ 	.short	0x0070
        /*0014*/ 	.byte	0x00, 0xf0, 0x01, 0x10


	//----- nvinfo : EIATTR_SPARSE_MMA_MASK
	.align		4
.L_23:
        /*0018*/ 	.byte	0x03, 0x50
        /*001a*/ 	.short	0x0000


	//----- nvinfo : EIATTR_MAXREG_COUNT
	.align		4
        /*001c*/ 	.byte	0x03, 0x1b
        /*001e*/ 	.short	0x00a8


	//----- nvinfo : EIATTR_NUM_BARRIERS
	.align		4
        /*0020*/ 	.byte	0x02, 0x4c
        /*0022*/ 	.byte	0x01
	.zero		1


	//----- nvinfo : EIATTR_EXTERNS
	.align		4
        /*0024*/ 	.byte	0x04, 0x0f
        /*0026*/ 	.short	(.L_25 - .L_24)


	//   ....[0]....
	.align		4
.L_24:
        /*0028*/ 	.word	index@(__assertfail)


	//----- nvinfo : EIATTR_MERCURY_ISA_VERSION
	.align		4
.L_25:
        /*002c*/ 	.byte	0x03, 0x5f
        /*002e*/ 	.short	0x0101


	//----- nvinfo : EIATTR_INT_WARP_WIDE_INSTR_OFFSETS
	.align		4
        /*0030*/ 	.byte	0x04, 0x31
        /*0032*/ 	.short	(.L_27 - .L_26)


	//   ....[0]....
.L_26:
        /*0034*/ 	.word	0x00000560


	//   ....[1]....
        /*0038*/ 	.word	0x00000570


	//   ....[2]....
        /*003c*/ 	.word	0x00000690


	//----- nvinfo : EIATTR_COOP_GROUP_MASK_REGIDS
	.align		4
.L_27:
        /*0040*/ 	.byte	0x04, 0x29
        /*0042*/ 	.short	(.L_29 - .L_28)


	//   ....[0]....
.L_28:
        /*0044*/ 	.word	0xffffffff


	//   ....[1]....
        /*0048*/ 	.word	0xffffffff


	//   ....[2]....
        /*004c*/ 	.word	0xffffffff


	//   ....[3]....
        /*0050*/ 	.word	0xffffffff


	//   ....[4]....
        /*0054*/ 	.word	0xffffffff


	//----- nvinfo : EIATTR_COOP_GROUP_INSTR_OFFSETS
	.align		4
.L_29:
        /*0058*/ 	.byte	0x04, 0x28
        /*005a*/ 	.short	(.L_31 - .L_30)


	//   ....[0]....
.L_30:
        /*005c*/ 	.word	0x00000060


	//   ....[1]....
        /*0060*/ 	.word	0x00000070


	//   ....[2]....
        /*0064*/ 	.word	0x00000130


	//   ....[3]....
        /*0068*/ 	.word	0x00000470


	//   ....[4]....
        /*006c*/ 	.word	0x00001310


	//----- nvinfo : EIATTR_REG_RECONFIG
	.align		4
.L_31:
        /*0070*/ 	.byte	0x01, 0x54
	.zero		2


	//----- nvinfo : EIATTR_SYSCALL_OFFSETS
	.align		4
        /*0074*/ 	.byte	0x04, 0x46
        /*0076*/ 	.short	(.L_33 - .L_32)


	//   ....[0]....
.L_32:
        /*0078*/ 	.word	0x00001500


	//----- nvinfo : EIATTR_MBARRIER_INSTR_OFFSETS
	.align		4
.L_33:
        /*007c*/ 	.byte	0x04, 0x39
        /*007e*/ 	.short	(.L_35 - .L_34)


	//   ....[0]....
.L_34:
        /*0080*/ 	.word	0x00000250
        /*0084*/ 	.word	0x000000ff
        /*0088*/ 	.word	0x00000000
        /*008c*/ 	.short	0x0100
        /*008e*/ 	.byte	0x08
	.zero		1


	//   ....[1]....
        /*0090*/ 	.word	0x00000260
        /*0094*/ 	.word	0x000000ff
        /*0098*/ 	.word	0x00000080
        /*009c*/ 	.short	0x0100
        /*009e*/ 	.byte	0x08
	.zero		1


	//   ....[2]....
        /*00a0*/ 	.word	0x00000270
        /*00a4*/ 	.word	0x000000ff
        /*00a8*/ 	.word	0x00000008
        /*00ac*/ 	.short	0x0100
        /*00ae*/ 	.byte	0x08
	.zero		1


	//   ....[3]....
        /*00b0*/ 	.word	0x00000280
        /*00b4*/ 	.word	0x000000ff
        /*00b8*/ 	.word	0x00000088
        /*00bc*/ 	.short	0x0100
        /*00be*/ 	.byte	0x08
	.zero		1


	//   ....[4]....
        /*00c0*/ 	.word	0x00000290
        /*00c4*/ 	.word	0x000000ff
        /*00c8*/ 	.word	0x00000010
        /*00cc*/ 	.short	0x0100
        /*00ce*/ 	.byte	0x08
	.zero		1


	//   ....[5]....
        /*00d0*/ 	.word	0x000002a0
        /*00d4*/ 	.word	0x000000ff
        /*00d8*/ 	.word	0x00000090
        /*00dc*/ 	.short	0x0100
        /*00de*/ 	.byte	0x08
	.zero		1


	//   ....[6]....
        /*00e0*/ 	.word	0x000002b0
        /*00e4*/ 	.word	0x000000ff
        /*00e8*/ 	.word	0x00000018
        /*00ec*/ 	.short	0x0100
        /*00ee*/ 	.byte	0x08
	.zero		1


	//   ....[7]....
        /*00f0*/ 	.word	0x000002c0
        /*00f4*/ 	.word	0x000000ff
        /*00f8*/ 	.word	0x00000098
        /*00fc*/ 	.short	0x0100
        /*00fe*/ 	.byte	0x08
	.zero		1


	//   ....[8]....
        /*0100*/ 	.word	0x000002d0
        /*0104*/ 	.word	0x000000ff
        /*0108*/ 	.word	0x00000020
        /*010c*/ 	.short	0x0100
        /*010e*/ 	.byte	0x08
	.zero		1


	//   ....[9]....
        /*0110*/ 	.word	0x000002e0
        /*0114*/ 	.word	0x000000ff
        /*0118*/ 	.word	0x000000a0
        /*011c*/ 	.short	0x0100
        /*011e*/ 	.byte	0x08
	.zero		1


	//   ....[10]....
        /*0120*/ 	.word	0x000002f0
        /*0124*/ 	.word	0x000000ff
        /*0128*/ 	.word	0x00000028
        /*012c*/ 	.short	0x0100
        /*012e*/ 	.byte	0x08
	.zero		1


	//   ....[11]....
        /*0130*/ 	.word	0x00000300
        /*0134*/ 	.word	0x000000ff
        /*0138*/ 	.word	0x000000a8
        /*013c*/ 	.short	0x0100
        /*013e*/ 	.byte	0x08
	.zero		1


	//   ....[12]....
        /*0140*/ 	.word	0x00000310
        /*0144*/ 	.word	0x000000ff
        /*0148*/ 	.word	0x00000030
        /*014c*/ 	.short	0x0100
        /*014e*/ 	.byte	0x08
	.zero		1


	//   ....[13]....
        /*0150*/ 	.word	0x00000320
        /*0154*/ 	.word	0x000000ff
        /*0158*/ 	.word	0x000000b0
        /*015c*/ 	.short	0x0100
        /*015e*/ 	.byte	0x08
	.zero		1


	//   ....[14]....
        /*0160*/ 	.word	0x00000330
        /*0164*/ 	.word	0x000000ff
        /*0168*/ 	.word	0x00000038
        /*016c*/ 	.short	0x0100
        /*016e*/ 	.byte	0x08
	.zero		1


	//   ....[15]....
        /*0170*/ 	.word	0x00000340
        /*0174*/ 	.word	0x000000ff
        /*0178*/ 	.word	0x000000b8
        /*017c*/ 	.short	0x0100
        /*017e*/ 	.byte	0x08
	.zero		1


	//   ....[16]....
        /*0180*/ 	.word	0x00000350
        /*0184*/ 	.word	0x000000ff
        /*0188*/ 	.word	0x00000040
        /*018c*/ 	.short	0x0100
        /*018e*/ 	.byte	0x08
	.zero		1


	//   ....[17]....
        /*0190*/ 	.word	0x00000360
        /*0194*/ 	.word	0x000000ff
        /*0198*/ 	.word	0x000000c0
        /*019c*/ 	.short	0x0100
        /*019e*/ 	.byte	0x08
	.zero		1


	//   ....[18]....
        /*01a0*/ 	.word	0x00000370
        /*01a4*/ 	.word	0x000000ff
        /*01a8*/ 	.word	0x00000048
        /*01ac*/ 	.short	0x0100
        /*01ae*/ 	.byte	0x08
	.zero		1


	//   ....[19]....
        /*01b0*/ 	.word	0x00000380
        /*01b4*/ 	.word	0x000000ff
        /*01b8*/ 	.word	0x000000c8
        /*01bc*/ 	.short	0x0100
        /*01be*/ 	.byte	0x08
	.zero		1


	//   ....[20]....
        /*01c0*/ 	.word	0x00000390
        /*01c4*/ 	.word	0x000000ff
        /*01c8*/ 	.word	0x00000050
        /*01cc*/ 	.short	0x0100
        /*01ce*/ 	.byte	0x08
	.zero		1


	//   ....[21]....
        /*01d0*/ 	.word	0x000003a0
        /*01d4*/ 	.word	0x000000ff
        /*01d8*/ 	.word	0x000000d0
        /*01dc*/ 	.short	0x0100
        /*01de*/ 	.byte	0x08
	.zero		1


	//   ....[22]....
        /*01e0*/ 	.word	0x000003b0
        /*01e4*/ 	.word	0x000000ff
        /*01e8*/ 	.word	0x00000058
        /*01ec*/ 	.short	0x0100
        /*01ee*/ 	.byte	0x08
	.zero		1


	//   ....[23]....
        /*01f0*/ 	.word	0x000003c0
        /*01f4*/ 	.word	0x000000ff
        /*01f8*/ 	.word	0x000000d8
        /*01fc*/ 	.short	0x0100
        /*01fe*/ 	.byte	0x08
	.zero		1


	//   ....[24]....
        /*0200*/ 	.word	0x000003d0
        /*0204*/ 	.word	0x000000ff
        /*0208*/ 	.word	0x00000060
        /*020c*/ 	.short	0x0100
        /*020e*/ 	.byte	0x08
	.zero		1


	//   ....[25]....
        /*0210*/ 	.word	0x000003e0
        /*0214*/ 	.word	0x000000ff
        /*0218*/ 	.word	0x000000e0
        /*021c*/ 	.short	0x0100
        /*021e*/ 	.byte	0x08
	.zero		1


	//   ....[26]....
        /*0220*/ 	.word	0x000003f0
        /*0224*/ 	.word	0x000000ff
        /*0228*/ 	.word	0x00000068
        /*022c*/ 	.short	0x0100
        /*022e*/ 	.byte	0x08
	.zero		1


	//   ....[27]....
        /*0230*/ 	.word	0x00000400
        /*0234*/ 	.word	0x000000ff
        /*0238*/ 	.word	0x000000e8
        /*023c*/ 	.short	0x0100
        /*023e*/ 	.byte	0x08
	.zero		1


	//   ....[28]....
        /*0240*/ 	.word	0x00000410
        /*0244*/ 	.word	0x000000ff
        /*0248*/ 	.word	0x00000070
        /*024c*/ 	.short	0x0100
        /*024e*/ 	.byte	0x08
	.zero		1


	//   ....[29]....
        /*0250*/ 	.word	0x00000420
        /*0254*/ 	.word	0x000000ff
        /*0258*/ 	.word	0x000000f0
        /*025c*/ 	.short	0x0100
        /*025e*/ 	.byte	0x08
	.zero		1


	//   ....[30]....
        /*0260*/ 	.word	0x00000430
        /*0264*/ 	.word	0x000000ff
        /*0268*/ 	.word	0x00000078
        /*026c*/ 	.short	0x0100
        /*026e*/ 	.byte	0x08
	.zero		1


	//   ....[31]....
        /*0270*/ 	.word	0x00000440
        /*0274*/ 	.word	0x000000ff
        /*0278*/ 	.word	0x000000f8
        /*027c*/ 	.short	0x0100
        /*027e*/ 	.byte	0x08
	.zero		1


	//   ....[32]....
        /*0280*/ 	.word	0x00000710
        /*0284*/ 	.word	0x000000ff
        /*0288*/ 	.word	0x00000110
        /*028c*/ 	.short	0x0100
        /*028e*/ 	.byte	0x08
	.zero		1


	//   ....[33]....
        /*0290*/ 	.word	0x00000770
        /*0294*/ 	.word	0x000000ff
        /*0298*/ 	.word	0x00000118
        /*029c*/ 	.short	0x0100
        /*029e*/ 	.byte	0x08
	.zero		1


	//   ....[34]....
        /*02a0*/ 	.word	0x00001580
        /*02a4*/ 	.word	0x00000003
        /*02a8*/ 	.word	0x00000000
        /*02ac*/ 	.short	0x010a
        /*02ae*/ 	.byte	0x3f
	.zero		1


	//   ....[35]....
        /*02b0*/ 	.word	0x000015e0
        /*02b4*/ 	.word	0x00000003
        /*02b8*/ 	.word	0x00000000
        /*02bc*/ 	.short	0x010a
        /*02be*/ 	.byte	0x3f
	.zero		1


	//   ....[36]....
        /*02c0*/ 	.word	0x00001a70
        /*02c4*/ 	.word	0x000000ff
        /*02c8*/ 	.word	0x00000000
        /*02cc*/ 	.short	0x010a
        /*02ce*/ 	.byte	0x04
	.zero		1


	//   ....[37]....
        /*02d0*/ 	.word	0x00001ab0
        /*02d4*/ 	.word	0x000000ff
        /*02d8*/ 	.word	0x00000000
        /*02dc*/ 	.short	0x010a
        /*02de*/ 	.byte	0x04
	.zero		1


	//   ....[38]....
        /*02e0*/ 	.word	0x00001e80
        /*02e4*/ 	.word	0x000000ff
        /*02e8*/ 	.word	0x00000000
        /*02ec*/ 	.short	0x0101
        /*02ee*/ 	.byte	0x04
	.zero		1


	//   ....[39]....
        /*02f0*/ 	.word	0x00002010
        /*02f4*/ 	.word	0x000000ff
        /*02f8*/ 	.word	0x00000000
        /*02fc*/ 	.short	0x0101
        /*02fe*/ 	.byte	0x04
	.zero		1


	//   ....[40]....
        /*0300*/ 	.word	0x000080f0
        /*0304*/ 	.word	0x0000000e
        /*0308*/ 	.word	0x00000080
        /*030c*/ 	.short	0x010a
        /*030e*/ 	.byte	0x3f
	.zero		1


	//   ....[41]....
        /*0310*/ 	.word	0x000084b0
        /*0314*/ 	.word	0x00000005
        /*0318*/ 	.word	0x00000118
        /*031c*/ 	.short	0x0101
        /*031e*/ 	.byte	0x3f
	.zero		1


	//   ....[42]....
        /*0320*/ 	.word	0x00008bc0
        /*0324*/ 	.word	0x00000007
        /*0328*/ 	.word	0x00000000
        /*032c*/ 	.short	0x010a
        /*032e*/ 	.byte	0x3f
	.zero		1


	//   ....[43]....
        /*0330*/ 	.word	0x00008c40
        /*0334*/ 	.word	0x00000008
        /*0338*/ 	.word	0x00000000
        /*033c*/ 	.short	0x010a
        /*033e*/ 	.byte	0x3f
	.zero		1


	//   ....[44]....
        /*0340*/ 	.word	0x00008cd0
        /*0344*/ 	.word	0x00000009
        /*0348*/ 	.word	0x00000000
        /*034c*/ 	.short	0x010a
        /*034e*/ 	.byte	0x3f
	.zero		1


	//   ....[45]....
        /*0350*/ 	.word	0x00008d60
        /*0354*/ 	.word	0x00000008
        /*0358*/ 	.word	0x00000000
        /*035c*/ 	.short	0x010a
        /*035e*/ 	.byte	0x3f
	.zero		1


	//   ....[46]....
        /*0360*/ 	.word	0x00008df0
        /*0364*/ 	.word	0x00000009
        /*0368*/ 	.word	0x00000000
        /*036c*/ 	.short	0x010a
        /*036e*/ 	.byte	0x3f
	.zero		1


	//   ....[47]....
        /*0370*/ 	.word	0x00008e80
        /*0374*/ 	.word	0x00000008
        /*0378*/ 	.word	0x00000000
        /*037c*/ 	.short	0x010a
        /*037e*/ 	.byte	0x3f
	.zero		1


	//   ....[48]....
        /*0380*/ 	.word	0x00008f10
        /*0384*/ 	.word	0x00000009
        /*0388*/ 	.word	0x00000000
        /*038c*/ 	.short	0x010a
        /*038e*/ 	.byte	0x3f
	.zero		1


	//   ....[49]....
        /*0390*/ 	.word	0x00008fa0
        /*0394*/ 	.word	0x00000008
        /*0398*/ 	.word	0x00000000
        /*039c*/ 	.short	0x010a
        /*039e*/ 	.byte	0x3f
	.zero		1


	//   ....[50]....
        /*03a0*/ 	.word	0x00009030
        /*03a4*/ 	.word	0x00000009
        /*03a8*/ 	.word	0x00000000
        /*03ac*/ 	.short	0x010a
        /*03ae*/ 	.byte	0x3f
	.zero		1


	//   ....[51]....
        /*03b0*/ 	.word	0x000090c0
        /*03b4*/ 	.word	0x00000008
        /*03b8*/ 	.word	0x00000000
        /*03bc*/ 	.short	0x010a
        /*03be*/ 	.byte	0x3f
	.zero		1


	//   ....[52]....
        /*03c0*/ 	.word	0x00009150
        /*03c4*/ 	.word	0x00000009
        /*03c8*/ 	.word	0x00000000
        /*03cc*/ 	.short	0x010a
        /*03ce*/ 	.byte	0x3f
	.zero		1


	//   ....[53]....
        /*03d0*/ 	.word	0x000091e0
        /*03d4*/ 	.word	0x00000008
        /*03d8*/ 	.word	0x00000000
        /*03dc*/ 	.short	0x010a
        /*03de*/ 	.byte	0x3f
	.zero		1


	//   ....[54]....
        /*03e0*/ 	.word	0x00009270
        /*03e4*/ 	.word	0x00000009
        /*03e8*/ 	.word	0x00000000
        /*03ec*/ 	.short	0x010a
        /*03ee*/ 	.byte	0x3f
	.zero		1


	//   ....[55]....
        /*03f0*/ 	.word	0x00009300
        /*03f4*/ 	.word	0x00000008
        /*03f8*/ 	.word	0x00000000
        /*03fc*/ 	.short	0x010a
        /*03fe*/ 	.byte	0x3f
	.zero		1


	//   ....[56]....
        /*0400*/ 	.word	0x00009390
        /*0404*/ 	.word	0x0000000b
        /*0408*/ 	.word	0x00000000
        /*040c*/ 	.short	0x010a
        /*040e*/ 	.byte	0x3f
	.zero		1


	//   ....[57]....
        /*0410*/ 	.word	0x00009420
        /*0414*/ 	.word	0x00000003
        /*0418*/ 	.word	0x00000000
        /*041c*/ 	.short	0x010a
        /*041e*/ 	.byte	0x3f
	.zero		1


	//   ....[58]....
        /*0420*/ 	.word	0x00009480
        /*0424*/ 	.word	0x00000003
        /*0428*/ 	.word	0x00000000
        /*042c*/ 	.short	0x010a
        /*042e*/ 	.byte	0x3f
	.zero		1


	//   ....[59]....
        /*0430*/ 	.word	0x000094e0
        /*0434*/ 	.word	0x00000004
        /*0438*/ 	.word	0x00000000
        /*043c*/ 	.short	0x010a
        /*043e*/ 	.byte	0x3f
	.zero		1


	//   ....[60]....
        /*0440*/ 	.word	0x000095b0
        /*0444*/ 	.word	0x0000000e
        /*0448*/ 	.word	0x00000080
        /*044c*/ 	.short	0x010a
        /*044e*/ 	.byte	0x3f
	.zero		1


	//   ....[61]....
        /*0450*/ 	.word	0x00009680
        /*0454*/ 	.word	0x00000007
        /*0458*/ 	.word	0x00000000
        /*045c*/ 	.short	0x010a
        /*045e*/ 	.byte	0x3f
	.zero		1


	//   ....[62]....
        /*0460*/ 	.word	0x000096d0
        /*0464*/ 	.word	0x00000008
        /*0468*/ 	.word	0x00000000
        /*046c*/ 	.short	0x010a
        /*046e*/ 	.byte	0x3f
	.zero		1


	//   ....[63]....
        /*0470*/ 	.word	0x00009720
        /*0474*/ 	.word	0x00000009
        /*0478*/ 	.word	0x00000000
        /*047c*/ 	.short	0x010a
        /*047e*/ 	.byte	0x3f
	.zero		1


	//   ....[64]....
        /*0480*/ 	.word	0x00009770
        /*0484*/ 	.word	0x00000008
        /*0488*/ 	.word	0x00000000
        /*048c*/ 	.short	0x010a
        /*048e*/ 	.byte	0x3f
	.zero		1


	//   ....[65]....
        /*0490*/ 	.word	0x000097c0
        /*0494*/ 	.word	0x00000009
        /*0498*/ 	.word	0x00000000
        /*049c*/ 	.short	0x010a
        /*049e*/ 	.byte	0x3f
	.zero		1


	//   ....[66]....
        /*04a0*/ 	.word	0x00009810
        /*04a4*/ 	.word	0x00000008
        /*04a8*/ 	.word	0x00000000
        /*04ac*/ 	.short	0x010a
        /*04ae*/ 	.byte	0x3f
	.zero		1


	//   ....[67]....
        /*04b0*/ 	.word	0x00009860
        /*04b4*/ 	.word	0x00000009
        /*04b8*/ 	.word	0x00000000
        /*04bc*/ 	.short	0x010a
        /*04be*/ 	.byte	0x3f
	.zero		1


	//   ....[68]....
        /*04c0*/ 	.word	0x000098b0
        /*04c4*/ 	.word	0x00000008
        /*04c8*/ 	.word	0x00000000
        /*04cc*/ 	.short	0x010a
        /*04ce*/ 	.byte	0x3f
	.zero		1


	//   ....[69]....
        /*04d0*/ 	.word	0x00009900
        /*04d4*/ 	.word	0x00000009
        /*04d8*/ 	.word	0x00000000
        /*04dc*/ 	.short	0x010a
        /*04de*/ 	.byte	0x3f
	.zero		1


	//   ....[70]....
        /*04e0*/ 	.word	0x00009950
        /*04e4*/ 	.word	0x00000008
        /*04e8*/ 	.word	0x00000000
        /*04ec*/ 	.short	0x010a
        /*04ee*/ 	.byte	0x3f
	.zero		1


	//   ....[71]....
        /*04f0*/ 	.word	0x000099a0
        /*04f4*/ 	.word	0x00000009
        /*04f8*/ 	.word	0x00000000
        /*04fc*/ 	.short	0x010a
        /*04fe*/ 	.byte	0x3f
	.zero		1


	//   ....[72]....
        /*0500*/ 	.word	0x000099f0
        /*0504*/ 	.word	0x00000008
        /*0508*/ 	.word	0x00000000
        /*050c*/ 	.short	0x010a
        /*050e*/ 	.byte	0x3f
	.zero		1


	//   ....[73]....
        /*0510*/ 	.word	0x00009a40
        /*0514*/ 	.word	0x00000009
        /*0518*/ 	.word	0x00000000
        /*051c*/ 	.short	0x010a
        /*051e*/ 	.byte	0x3f
	.zero		1


	//   ....[74]....
        /*0520*/ 	.word	0x00009a90
        /*0524*/ 	.word	0x00000008
        /*0528*/ 	.word	0x00000000
        /*052c*/ 	.short	0x010a
        /*052e*/ 	.byte	0x3f
	.zero		1


	//   ....[75]....
        /*0530*/ 	.word	0x00009ae0
        /*0534*/ 	.word	0x0000000b
        /*0538*/ 	.word	0x00000000
        /*053c*/ 	.short	0x010a
        /*053e*/ 	.byte	0x3f
	.zero		1


	//----- nvinfo : EIATTR_NUM_MBARRIERS
	.align		4
.L_35:
        /*0540*/ 	.byte	0x03, 0x38
        /*0542*/ 	.short	0x0022


	//----- nvinfo : EIATTR_EXIT_INSTR_OFFSETS
	.align		4
        /*0544*/ 	.byte	0x04, 0x1c
        /*0546*/ 	.short	(.L_37 - .L_36)


	//   ....[0]....
.L_36:
        /*0548*/ 	.word	0x00000810


	//   ....[1]....
        /*054c*/ 	.word	0x000010e0


	//   ....[2]....
        /*0550*/ 	.word	0x000077d0


	//   ....[3]....
        /*0554*/ 	.word	0x00007e00


	//   ....[4]....
        /*0558*/ 	.word	0x00009470


	//----- nvinfo : EIATTR_MAX_THREADS
	.align		4
.L_37:
        /*055c*/ 	.byte	0x04, 0x05
        /*055e*/ 	.short	(.L_39 - .L_38)
.L_38:
        /*0560*/ 	.word	0x00000180
        /*0564*/ 	.word	0x00000001
        /*0568*/ 	.word	0x00000001


	//----- nvinfo : EIATTR_CRS_STACK_SIZE
	.align		4
.L_39:
        /*056c*/ 	.byte	0x04, 0x1e
        /*056e*/ 	.short	(.L_41 - .L_40)
.L_40:
        /*0570*/ 	.word	0x00000000


	//----- nvinfo : EIATTR_CBANK_PARAM_SIZE
	.align		4
.L_41:
        /*0574*/ 	.byte	0x03, 0x19
        /*0576*/ 	.short	0x0470


	//----- nvinfo : EIATTR_PARAM_CBANK
	.align		4
        /*0578*/ 	.byte	0x04, 0x0a
        /*057a*/ 	.short	(.L_43 - .L_42)
	.align		4
.L_42:
        /*057c*/ 	.word	index@(.nv.constant0._ZN7cutlass13device_kernelINS_4gemm6kernel13GemmUniversalIN4cute5tupleIJiiiiEEENS1_10collective13CollectiveMmaINS1_34MainloopSm90TmaGmmaWarpSpecializedILi16ENS5_IJNS4_1CILi1EEESB_SB_EEENS1_35KernelTmaWarpSpecializedCooperativeEEENS5_IJNSA_ILi384EEENSA_ILi48EEENSA_ILi16EEEEEENS_10bfloat16_tENS5_IJlSB_lEEESJ_SK_NS4_8TiledMMAINS4_8MMA_AtomIJNS4_4SM904GMMA27MMA_64x16x16_F32BF16BF16_SSILNSO_5MajorE0ELSQ_0ELNSO_7ScaleInE1ELSR_1EEEEEENS4_6LayoutINS5_IJNSA_ILi2EEESB_SB_EEENS5_IJSB_NSA_ILi0EEESX_EEEEENS5_IJNS4_10UnderscoreES10_S10_EEEEENS4_13SM90_TMA_LOADENS4_14ComposedLayoutINS4_7SwizzleILi1ELi4ELi3EEENS4_18smem_ptr_flag_bitsILi16EEENSU_INS5_IJNSA_ILi8EEESH_EEENS5_IJSH_SB_EEEEEEEvNS4_8identityES13_S1D_vS1E_EENS_8epilogue10collective6detail29Sm90TmaWarpSpecializedAdapterINS1H_15DefaultEpilogueISJ_SK_SK_NS1G_6thread17LinearCombinationISJ_Li1EffLNS1L_9ScaleType4KindE0ELNS_15FloatRoundStyleE2ESJ_EENS1_15EpilogueDefaultEEEEEvvEEEEvNT_6ParamsE)
        /*0580*/ 	.short	0x0210
        /*0582*/ 	.short	0x0470


	//----- nvinfo : EIATTR_SW_WAR
	.align		4
.L_43:
        /*0584*/ 	.byte	0x04, 0x36
        /*0586*/ 	.short	(.L_45 - .L_44)
.L_44:
        /*0588*/ 	.word	0x00000008
.L_45:


//--------------------- .nv.callgraph             --------------------------
	.section	.nv.callgraph,"",@"SHT_CUDA_CALLGRAPH"
	.align	4
	.sectionentsize	8
	.align		4
        /*0000*/ 	.word	0x00000000
	.align		4
        /*0004*/ 	.word	0xffffffff
	.align		4
        /*0008*/ 	.word	index@(_ZN7cutlass13device_kernelINS_4gemm6kernel13GemmUniversalIN4cute5tupleIJiiiiEEENS1_10collective13CollectiveMmaINS1_34MainloopSm90TmaGmmaWarpSpecializedILi16ENS5_IJNS4_1CILi1EEESB_SB_EEENS1_35KernelTmaWarpSpecializedCooperativeEEENS5_IJNSA_ILi384EEENSA_ILi48EEENSA_ILi16EEEEEENS_10bfloat16_tENS5_IJlSB_lEEESJ_SK_NS4_8TiledMMAINS4_8MMA_AtomIJNS4_4SM904GMMA27MMA_64x16x16_F32BF16BF16_SSILNSO_5MajorE0ELSQ_0ELNSO_7ScaleInE1ELSR_1EEEEEENS4_6LayoutINS5_IJNSA_ILi2EEESB_SB_EEENS5_IJSB_NSA_ILi0EEESX_EEEEENS5_IJNS4_10UnderscoreES10_S10_EEEEENS4_13SM90_TMA_LOADENS4_14ComposedLayoutINS4_7SwizzleILi1ELi4ELi3EEENS4_18smem_ptr_flag_bitsILi16EEENSU_INS5_IJNSA_ILi8EEESH_EEENS5_IJSH_SB_EEEEEEEvNS4_8identityES13_S1D_vS1E_EENS_8epilogue10collective6detail29Sm90TmaWarpSpecializedAdapterINS1H_15DefaultEpilogueISJ_SK_SK_NS1G_6thread17LinearCombinationISJ_Li1EffLNS1L_9ScaleType4KindE0ELNS_15FloatRoundStyleE2ESJ_EENS1_15EpilogueDefaultEEEEEvvEEEEvNT_6ParamsE)
	.align		4
        /*000c*/ 	.word	index@(__assertfail)
	.align		4
        /*0010*/ 	.word	0x00000000
	.align		4
        /*0014*/ 	.word	0xfffffffe
	.align		4
        /*0018*/ 	.word	0x00000000
	.align		4
        /*001c*/ 	.word	0xfffffffd
	.align		4
        /*0020*/ 	.word	0x00000000
	.align		4
        /*0024*/ 	.word	0xfffffffc


//--------------------- .nv.constant4             --------------------------
	.section	.nv.constant4,"a",@progbits
	.align	8
	.align		8
.nv.constant4:
        /*0000*/ 	.dword	__assertfail
	.align		8
        /*0008*/ 	.dword	__unnamed_1
	.align		8
        /*0010*/ 	.dword	_ZN40_INTERNAL_f20031e6_4_k_cu_100b17ad_131344cuda3std3__45__cpo5beginE
	.align		8
        /*0018*/ 	.dword	_ZN40_INTERNAL_f20031e6_4_k_cu_100b17ad_131344cuda3std3__45__cpo3endE
	.align		8
        /*0020*/ 	.dword	_ZN40_INTERNAL_f20031e6_4_k_cu_100b17ad_131344cuda3std3__45__cpo6cbeginE
	.align		8
        /*0028*/ 	.dword	_ZN40_INTERNAL_f20031e6_4_k_cu_100b17ad_131344cuda3std3__45__cpo4cendE
	.align		8
        /*0030*/ 	.dword	_ZN40_INTERNAL_f20031e6_4_k_cu_100b17ad_131344cuda3std3__442_GLOBAL__N__f20031e6_4_k_cu_100b17ad_131346ignoreE
	.align		8
        /*0038*/ 	.dword	_ZN40_INTERNAL_f20031e6_4_k_cu_100b17ad_131344cuda3std3__419piecewise_constructE
	.align		8
        /*0040*/ 	.dword	_ZN40_INTERNAL_f20031e6_4_k_cu_100b17ad_131344cuda3std3__48in_placeE
	.align		8
        /*0048*/ 	.dword	_ZN40_INTERNAL_f20031e6_4_k_cu_100b17ad_131344cuda3std6ranges3__45__cpo4swapE
	.align		8
        /*0050*/ 	.dword	_ZN40_INTERNAL_f20031e6_4_k_cu_100b17ad_131344cuda3std6ranges3__45__cpo9iter_moveE
	.align		8
        /*0058*/ 	.dword	_ZN40_INTERNAL_f20031e6_4_k_cu_100b17ad_131344cute7productE
	.align		8
        /*0060*/ 	.dword	_ZN40_INTERNAL_f20031e6_4_k_cu_100b17ad_131344cute1_E
	.align		8
        /*0068*/ 	.dword	$str$22
	.align		8
        /*0070*/ 	.dword	$str$23


//--------------------- .text._ZN7cutlass13device_kernelINS_4gemm6kernel13GemmUniversalIN4cute5tupleIJiiiiEEENS1_10collective13CollectiveMmaINS1_34MainloopSm90TmaGmmaWarpSpecializedILi16ENS5_IJNS4_1CILi1EEESB_SB_EEENS1_35KernelTmaWarpSpecializedCooperativeEEENS5_IJNSA_ILi384EEENSA_ILi48EEENSA_ILi16EEEEEENS_10bfloat16_tENS5_IJlSB_lEEESJ_SK_NS4_8TiledMMAINS4_8MMA_AtomIJNS4_4SM904GMMA27MMA_64x16x16_F32BF16BF16_SSILNSO_5MajorE0ELSQ_0ELNSO_7ScaleInE1ELSR_1EEEEEENS4_6LayoutINS5_IJNSA_ILi2EEESB_SB_EEENS5_IJSB_NSA_ILi0EEESX_EEEEENS5_IJNS4_10UnderscoreES10_S10_EEEEENS4_13SM90_TMA_LOADENS4_14ComposedLayoutINS4_7SwizzleILi1ELi4ELi3EEENS4_18smem_ptr_flag_bitsILi16EEENSU_INS5_IJNSA_ILi8EEESH_EEENS5_IJSH_SB_EEEEEEEvNS4_8identityES13_S1D_vS1E_EENS_8epilogue10collective6detail29Sm90TmaWarpSpecializedAdapterINS1H_15DefaultEpilogueISJ_SK_SK_NS1G_6thread17LinearCombinationISJ_Li1EffLNS1L_9ScaleType4KindE0ELNS_15FloatRoundStyleE2ESJ_EENS1_15EpilogueDefaultEEEEEvvEEEEvNT_6ParamsE --------------------------
	.section	.text._ZN7cutlass13device_kernelINS_4gemm6kernel13GemmUniversalIN4cute5tupleIJiiiiEEENS1_10collective13CollectiveMmaINS1_34MainloopSm90TmaGmmaWarpSpecializedILi16ENS5_IJNS4_1CILi1EEESB_SB_EEENS1_35KernelTmaWarpSpecializedCooperativeEEENS5_IJNSA_ILi384EEENSA_ILi48EEENSA_ILi16EEEEEENS_10bfloat16_tENS5_IJlSB_lEEESJ_SK_NS4_8TiledMMAINS4_8MMA_AtomIJNS4_4SM904GMMA27MMA_64x16x16_F32BF16BF16_SSILNSO_5MajorE0ELSQ_0ELNSO_7ScaleInE1ELSR_1EEEEEENS4_6LayoutINS5_IJNSA_ILi2EEESB_SB_EEENS5_IJSB_NSA_ILi0EEESX_EEEEENS5_IJNS4_10UnderscoreES10_S10_EEEEENS4_13SM90_TMA_LOADENS4_14ComposedLayoutINS4_7SwizzleILi1ELi4ELi3EEENS4_18smem_ptr_flag_bitsILi16EEENSU_INS5_IJNSA_ILi8EEESH_EEENS5_IJSH_SB_EEEEEEEvNS4_8identityES13_S1D_vS1E_EENS_8epilogue10collective6detail29Sm90TmaWarpSpecializedAdapterINS1H_15DefaultEpilogueISJ_SK_SK_NS1G_6thread17LinearCombinationISJ_Li1EffLNS1L_9ScaleType4KindE0ELNS_15FloatRoundStyleE2ESJ_EENS1_15EpilogueDefaultEEEEEvvEEEEvNT_6ParamsE,"ax",@progbits
	.align	128
.text._ZN7cutlass13device_kernelINS_4gemm6kernel13GemmUniversalIN4cute5tupleIJiiiiEEENS1_10collective13CollectiveMmaINS1_34MainloopSm90TmaGmmaWarpSpecializedILi16ENS5_IJNS4_1CILi1EEESB_SB_EEENS1_35KernelTmaWarpSpecializedCooperativeEEENS5_IJNSA_ILi384EEENSA_ILi48EEENSA_ILi16EEEEEENS_10bfloat16_tENS5_IJlSB_lEEESJ_SK_NS4_8TiledMMAINS4_8MMA_AtomIJNS4_4SM904GMMA27MMA_64x16x16_F32BF16BF16_SSILNSO_5MajorE0ELSQ_0ELNSO_7ScaleInE1ELSR_1EEEEEENS4_6LayoutINS5_IJNSA_ILi2EEESB_SB_EEENS5_IJSB_NSA_ILi0EEESX_EEEEENS5_IJNS4_10UnderscoreES10_S10_EEEEENS4_13SM90_TMA_LOADENS4_14ComposedLayoutINS4_7SwizzleILi1ELi4ELi3EEENS4_18smem_ptr_flag_bitsILi16EEENSU_INS5_IJNSA_ILi8EEESH_EEENS5_IJSH_SB_EEEEEEEvNS4_8identityES13_S1D_vS1E_EENS_8epilogue10collective6detail29Sm90TmaWarpSpecializedAdapterINS1H_15DefaultEpilogueISJ_SK_SK_NS1G_6thread17LinearCombinationISJ_Li1EffLNS1L_9ScaleType4KindE0ELNS_15FloatRoundStyleE2ESJ_EENS1_15EpilogueDefaultEEEEEvvEEEEvNT_6ParamsE:
        .type           _ZN7cutlass13device_kernelINS_4gemm6kernel13GemmUniversalIN4cute5tupleIJiiiiEEENS1_10collective13CollectiveMmaINS1_34MainloopSm90TmaGmmaWarpSpecializedILi16ENS5_IJNS4_1CILi1EEESB_SB_EEENS1_35KernelTmaWarpSpecializedCooperativeEEENS5_IJNSA_ILi384EEENSA_ILi48EEENSA_ILi16EEEEEENS_10bfloat16_tENS5_IJlSB_lEEESJ_SK_NS4_8TiledMMAINS4_8MMA_AtomIJNS4_4SM904GMMA27MMA_64x16x16_F32BF16BF16_SSILNSO_5MajorE0ELSQ_0ELNSO_7ScaleInE1ELSR_1EEEEEENS4_6LayoutINS5_IJNSA_ILi2EEESB_SB_EEENS5_IJSB_NSA_ILi0EEESX_EEEEENS5_IJNS4_10UnderscoreES10_S10_EEEEENS4_13SM90_TMA_LOADENS4_14ComposedLayoutINS4_7SwizzleILi1ELi4ELi3EEENS4_18smem_ptr_flag_bitsILi16EEENSU_INS5_IJNSA_ILi8EEESH_EEENS5_IJSH_SB_EEEEEEEvNS4_8identityES13_S1D_vS1E_EENS_8epilogue10collective6detail29Sm90TmaWarpSpecializedAdapterINS1H_15DefaultEpilogueISJ_SK_SK_NS1G_6thread17LinearCombinationISJ_Li1EffLNS1L_9ScaleType4KindE0ELNS_15FloatRoundStyleE2ESJ_EENS1_15EpilogueDefaultEEEEEvvEEEEvNT_6ParamsE,@function
        .size           _ZN7cutlass13device_kernelINS_4gemm6kernel13GemmUniversalIN4cute5tupleIJiiiiEEENS1_10collective13CollectiveMmaINS1_34MainloopSm90TmaGmmaWarpSpecializedILi16ENS5_IJNS4_1CILi1EEESB_SB_EEENS1_35KernelTmaWarpSpecializedCooperativeEEENS5_IJNSA_ILi384EEENSA_ILi48EEENSA_ILi16EEEEEENS_10bfloat16_tENS5_IJlSB_lEEESJ_SK_NS4_8TiledMMAINS4_8MMA_AtomIJNS4_4SM904GMMA27MMA_64x16x16_F32BF16BF16_SSILNSO_5MajorE0ELSQ_0ELNSO_7ScaleInE1ELSR_1EEEEEENS4_6LayoutINS5_IJNSA_ILi2EEESB_SB_EEENS5_IJSB_NSA_ILi0EEESX_EEEEENS5_IJNS4_10UnderscoreES10_S10_EEEEENS4_13SM90_TMA_LOADENS4_14ComposedLayoutINS4_7SwizzleILi1ELi4ELi3EEENS4_18smem_ptr_flag_bitsILi16EEENSU_INS5_IJNSA_ILi8EEESH_EEENS5_IJSH_SB_EEEEEEEvNS4_8identityES13_S1D_vS1E_EENS_8epilogue10collective6detail29Sm90TmaWarpSpecializedAdapterINS1H_15DefaultEpilogueISJ_SK_SK_NS1G_6thread17LinearCombinationISJ_Li1EffLNS1L_9ScaleType4KindE0ELNS_15FloatRoundStyleE2ESJ_EENS1_15EpilogueDefaultEEEEEvvEEEEvNT_6ParamsE,(.L_x_229 - _ZN7cutlass13device_kernelINS_4gemm6kernel13GemmUniversalIN4cute5tupleIJiiiiEEENS1_10collective13CollectiveMmaINS1_34MainloopSm90TmaGmmaWarpSpecializedILi16ENS5_IJNS4_1CILi1EEESB_SB_EEENS1_35KernelTmaWarpSpecializedCooperativeEEENS5_IJNSA_ILi384EEENSA_ILi48EEENSA_ILi16EEEEEENS_10bfloat16_tENS5_IJlSB_lEEESJ_SK_NS4_8TiledMMAINS4_8MMA_AtomIJNS4_4SM904GMMA27MMA_64x16x16_F32BF16BF16_SSILNSO_5MajorE0ELSQ_0ELNSO_7ScaleInE1ELSR_1EEEEEENS4_6LayoutINS5_IJNSA_ILi2EEESB_SB_EEENS5_IJSB_NSA_ILi0EEESX_EEEEENS5_IJNS4_10UnderscoreES10_S10_EEEEENS4_13SM90_TMA_LOADENS4_14ComposedLayoutINS4_7SwizzleILi1ELi4ELi3EEENS4_18smem_ptr_flag_bitsILi16EEENSU_INS5_IJNSA_ILi8EEESH_EEENS5_IJSH_SB_EEEEEEEvNS4_8identityES13_S1D_vS1E_EENS_8epilogue10collective6detail29Sm90TmaWarpSpecializedAdapterINS1H_15DefaultEpilogueISJ_SK_SK_NS1G_6thread17LinearCombinationISJ_Li1EffLNS1L_9ScaleType4KindE0ELNS_15FloatRoundStyleE2ESJ_EENS1_15EpilogueDefaultEEEEEvvEEEEvNT_6ParamsE)
        .other          _ZN7cutlass13device_kernelINS_4gemm6kernel13GemmUniversalIN4cute5tupleIJiiiiEEENS1_10collective13CollectiveMmaINS1_34MainloopSm90TmaGmmaWarpSpecializedILi16ENS5_IJNS4_1CILi1EEESB_SB_EEENS1_35KernelTmaWarpSpecializedCooperativeEEENS5_IJNSA_ILi384EEENSA_ILi48EEENSA_ILi16EEEEEENS_10bfloat16_tENS5_IJlSB_lEEESJ_SK_NS4_8TiledMMAINS4_8MMA_AtomIJNS4_4SM904GMMA27MMA_64x16x16_F32BF16BF16_SSILNSO_5MajorE0ELSQ_0ELNSO_7ScaleInE1ELSR_1EEEEEENS4_6LayoutINS5_IJNSA_ILi2EEESB_SB_EEENS5_IJSB_NSA_ILi0EEESX_EEEEENS5_IJNS4_10UnderscoreES10_S10_EEEEENS4_13SM90_TMA_LOADENS4_14ComposedLayoutINS4_7SwizzleILi1ELi4ELi3EEENS4_18smem_ptr_flag_bitsILi16EEENSU_INS5_IJNSA_ILi8EEESH_EEENS5_IJSH_SB_EEEEEEEvNS4_8identityES13_S1D_vS1E_EENS_8epilogue10collective6detail29Sm90TmaWarpSpecializedAdapterINS1H_15DefaultEpilogueISJ_SK_SK_NS1G_6thread17LinearCombinationISJ_Li1EffLNS1L_9ScaleType4KindE0ELNS_15FloatRoundStyleE2ESJ_EENS1_15EpilogueDefaultEEEEEvvEEEEvNT_6ParamsE,@"STO_CUDA_ENTRY STV_DEFAULT"
_ZN7cutlass13device_kernelINS_4gemm6kernel13GemmUniversalIN4cute5tupleIJiiiiEEENS1_10collective13CollectiveMmaINS1_34MainloopSm90TmaGmmaWarpSpecializedILi16ENS5_IJNS4_1CILi1EEESB_SB_EEENS1_35KernelTmaWarpSpecializedCooperativeEEENS5_IJNSA_ILi384EEENSA_ILi48EEENSA_ILi16EEEEEENS_10bfloat16_tENS5_IJlSB_lEEESJ_SK_NS4_8TiledMMAINS4_8MMA_AtomIJNS4_4SM904GMMA27MMA_64x16x16_F32BF16BF16_SSILNSO_5MajorE0ELSQ_0ELNSO_7ScaleInE1ELSR_1EEEEEENS4_6LayoutINS5_IJNSA_ILi2EEESB_SB_EEENS5_IJSB_NSA_ILi0EEESX_EEEEENS5_IJNS4_10UnderscoreES10_S10_EEEEENS4_13SM90_TMA_LOADENS4_14ComposedLayoutINS4_7SwizzleILi1ELi4ELi3EEENS4_18smem_ptr_flag_bitsILi16EEENSU_INS5_IJNSA_ILi8EEESH_EEENS5_IJSH_SB_EEEEEEEvNS4_8identityES13_S1D_vS1E_EENS_8epilogue10collective6detail29Sm90TmaWarpSpecializedAdapterINS1H_15DefaultEpilogueISJ_SK_SK_NS1G_6thread17LinearCombinationISJ_Li1EffLNS1L_9ScaleType4KindE0ELNS_15FloatRoundStyleE2ESJ_EENS1_15EpilogueDefaultEEEEEvvEEEEvNT_6ParamsE:
[----:B------:R-:W0:Y:S01]  /*0000*/  LDC R1, c[0x0][0x28] ;  /* 0x00000a00ff017b82 */ /* 0x000e220000000800 */
[----:B------:R-:W1:Y:S01]  /*0010*/  S2R R4, SR_TID.X ;  /* 0x0000000000047919 */ /* 0x000e620000002100 */
[----:B------:R-:W-:Y:S01]  /*0020*/  ELECT P0, URZ, PT ;  /* 0x00000000003f782f */ /* 0x000fe20003800000 */
[----:B------:R-:W-:Y:S01]  /*0030*/  BSSY B0, `(.L_x_0) ;  /* 0x000000f000007945 */ /* 0x000fe20003800000 */
[--C-:B-1----:R-:W-:Y:S02]  /*0040*/  SHF.R.U32.HI R0, RZ, 0x5, R4.reuse ;  /* 0x00000005ff007819 */ /* 0x102fe40000011604 */
[----:B------:R-:W-:-:S03]  /*0050*/  SHF.R.U32.HI R14, RZ, 0x7, R4 ;  /* 0x00000007ff0e7819 */ /* 0x000fc60000011604 */
[----:B------:R-:W1:Y:S04]  /*0060*/  SHFL.IDX PT, R5, R0, RZ, 0x1f ;  /* 0x00001fff00057589 */ /* 0x000e6800000e0000 */
[----:B------:R2:W3:Y:S01]  /*0070*/  SHFL.IDX PT, R10, R14, RZ, 0x1f ;  /* 0x00001fff0e0a7589 */ /* 0x0004e200000e0000 */
[----:B-1----:R-:W-:-:S13]  /*0080*/  ISETP.NE.OR P0, PT, R5, RZ, !P0 ;  /* 0x000000ff0500720c */ /* 0x002fda0004705670 */
[----:B0-23--:R-:W-:Y:S05]  /*0090*/  @P0 BRA `(.L_x_1) ;  /* 0x0000000000200947 */ /* 0x00dfea0003800000 */
[----:B------:R-:W-:Y:S02]  /*00a0*/  ULDC.64 UR4, c[0x0][0x198] ;  /* 0x0000660000047ab9 */ /* 0x000fe40000000a00 */
[----:B------:R-:W-:Y:S02]  /*00b0*/  UIADD3 UR6, UP0, UR4, 0xf0, URZ ;  /* 0x000000f004067890 */ /* 0x000fe4000ff1e03f */
[----:B------:R-:W-:Y:S02]  /*00c0*/  UIADD3 UR4, UP1, UR4, 0x1f0, URZ ;  /* 0x000001f004047890 */ /* 0x000fe4000ff3e03f */
[----:B------:R-:W-:Y:S02]  /*00d0*/  UIADD3.X UR7, URZ, UR5, URZ, UP0, !UPT ;  /* 0x000000053f077290 */ /* 0x000fe400087fe43f */
[----:B------:R-:W-:-:S07]  /*00e0*/  UIADD3.X UR5, URZ, UR5, URZ, UP1, !UPT ;  /* 0x000000053f057290 */ /* 0x000fce0008ffe43f */
[----:B------:R0:W-:Y:S02]  /*00f0*/  UTMACCTL.PF [UR6] ;  /* 0x00000000060079b9 */ /* 0x0001e40008040000 */
[----:B------:R0:W-:Y:S02]  /*0100*/  UTMACCTL.PF [UR4] ;  /* 0x00000000040079b9 */ /* 0x0001e40008040000 */
[----:B0-----:R-:W-:Y:S01]  /*0110*/  NOP ;  /* 0x0000000000007918 */ /* 0x001fe20000000000 */
.L_x_1:
[----:B------:R-:W-:Y:S05]  /*0120*/  BSYNC B0 ;  /* 0x0000000000007941 */ /* 0x000fea0003800000 */
.L_x_0:
[----:B------:R-:W0:Y:S02]  /*0130*/  SHFL.IDX PT, R2, R0, RZ, 0x1f ;  /* 0x00001fff00027589 */ /* 0x000e2400000e0000 */
[----:B0-----:R-:W-:-:S13]  /*0140*/  ISETP.NE.AND P0, PT, R2, RZ, PT ;  /* 0x000000ff0200720c */ /* 0x001fda0003f05270 */
[----:B------:R-:W-:Y:S05]  /*0150*/  @P0 BRA `(.L_x_2) ;  /* 0x0000000000c40947 */ /* 0x000fea0003800000 */
[----:B------:R-:W-:Y:S01]  /*0160*/  ELECT P0, URZ, PT ;  /* 0x00000000003f782f */ /* 0x000fe20003800000 */
[----:B------:R-:W-:-:S12]  /*0170*/  BSSY B0, `(.L_x_2) ;  /* 0x000002f000007945 */ /* 0x000fd80003800000 */
[----:B------:R-:W-:Y:S05]  /*0180*/  @!P0 BRA `(.L_x_3) ;  /* 0x0000000000b48947 */ /* 0x000fea0003800000 */
[----:B------:R-:W0:Y:S01]  /*0190*/  S2UR UR8, SR_CgaCtaId ;  /* 0x00000000000879c3 */ /* 0x000e220000008800 */
[----:B------:R-:W-:Y:S01]  /*01a0*/  UMOV UR4, 0x400 ;  /* 0x0000040000047882 */ /* 0x000fe20000000000 */
[----:B------:R-:W-:Y:S01]  /*01b0*/  UMOV UR5, 0x1 ;  /* 0x0000000100057882 */ /* 0x000fe20000000000 */
[----:B------:R-:W-:Y:S02]  /*01c0*/  UMOV UR6, 0x100 ;  /* 0x0000010000067882 */ /* 0x000fe40000000000 */
[----:B------:R-:W-:-:S04]  /*01d0*/  UIADD3 UR6, -UR6, 0x100000, URZ ;  /* 0x0010000006067890 */ /* 0x000fc8000fffe13f */
[----:B------:R-:W-:Y:S02]  /*01e0*/  USHF.L.U32 UR7, UR6, 0xb, URZ ;  /* 0x0000000b06077899 */ /* 0x000fe4000800063f */
[----:B------:R-:W-:Y:S02]  /*01f0*/  USHF.L.U32 UR6, UR6, 0x1, URZ ;  /* 0x0000000106067899 */ /* 0x000fe4000800063f */
[----:B0-----:R-:W-:Y:S02]  /*0200*/  ULEA UR8, UR8, UR4, 0x18 ;  /* 0x0000000408087291 */ /* 0x001fe4000f8ec03f */
[----:B------:R-:W-:-:S04]  /*0210*/  UIADD3 UR4, -UR5, 0x100000, URZ ;  /* 0x0010000005047890 */ /* 0x000fc8000fffe13f */
[----:B------:R-:W-:Y:S02]  /*0220*/  USHF.L.U32 UR5, UR4, 0xb, URZ ;  /* 0x0000000b04057899 */ /* 0x000fe4000800063f */
[----:B------:R-:W-:Y:S01]  /*0230*/  USHF.L.U32 UR4, UR4, 0x1, URZ ;  /* 0x0000000104047899 */ /* 0x000fe2000800063f */
[----:B------:R-:W0:Y:S11]  /*0240*/  FENCE.VIEW.ASYNC.S ;  /* 0x00000000000073c6 */ /* 0x000e360000000000 */
[----:B0-----:R0:W1:Y:S01]  /*0250*/  SYNCS.EXCH.64 URZ, [UR8], UR4 ;  /* 0x00000004083f75b2 */ /* 0x0010620008000100 */
[----:B------:R0:W2:Y:S01]  /*0260*/  SYNCS.EXCH.64 URZ, [UR8+0x80], UR6 ;  /* 0x00008006083f75b2 */ /* 0x0000a20008000100 */
[----:B------:R0:W3:Y:S01]  /*0270*/  SYNCS.EXCH.64 URZ, [UR8+0x8], UR4 ;  /* 0x00000804083f75b2 */ /* 0x0000e20008000100 */
[----:B------:R0:W4:Y:S01]  /*0280*/  SYNCS.EXCH.64 URZ, [UR8+0x88], UR6 ;  /* 0x00008806083f75b2 */ /* 0x0001220008000100 */
[----:B------:R0:W0:Y:S01]  /*0290*/  SYNCS.EXCH.64 URZ, [UR8+0x10], UR4 ;  /* 0x00001004083f75b2 */ /* 0x0000220008000100 */
        /* <DEDUP_REMOVED lines=27> */
[----:B-1234-:R-:W-:Y:S01]  /*0450*/  NOP ;  /* 0x0000000000007918 */ /* 0x01efe20000000000 */
.L_x_3:
[----:B0-----:R-:W-:Y:S05]  /*0460*/  BSYNC B0 ;  /* 0x0000000000007941 */ /* 0x001fea0003800000 */
.L_x_2:
[----:B------:R-:W0:Y:S01]  /*0470*/  SHFL.IDX PT, R0, R0, RZ, 0x1f ;  /* 0x00001fff00007589 */ /* 0x000e2200000e0000 */
[----:B------:R-:W-:Y:S01]  /*0480*/  ELECT P0, URZ, PT ;  /* 0x00000000003f782f */ /* 0x000fe20003800000 */
[----:B------:R-:W1:Y:S01]  /*0490*/  LDC R2, c[0x0][0x65c] ;  /* 0x00019700ff027b82 */ /* 0x000e620000000800 */
[----:B------:R-:W-:Y:S01]  /*04a0*/  UMOV UR4, 0x20 ;  /* 0x0000002000047882 */ /* 0x000fe20000000000 */
[----:B------:R-:W2:Y:S01]  /*04b0*/  S2R R3, SR_CTAID.Y ;  /* 0x0000000000037919 */ /* 0x000ea20000002600 */
[----:B------:R-:W-:Y:S01]  /*04c0*/  NOP ;  /* 0x0000000000007918 */ /* 0x000fe20000000000 */
[----:B------:R-:W-:Y:S01]  /*04d0*/  ISETP.NE.AND P2, PT, R10, RZ, PT ;  /* 0x000000ff0a00720c */ /* 0x000fe20003f45270 */
[----:B------:R-:W-:Y:S01]  /*04e0*/  NOP ;  /* 0x0000000000007918 */ /* 0x000fe20000000000 */
[----:B------:R-:W3:Y:S01]  /*04f0*/  S2R R6, SR_CTAID.X ;  /* 0x0000000000067919 */ /* 0x000ee20000002500 */
[----:B------:R-:W-:Y:S01]  /*0500*/  IMAD.MOV.U32 R7, RZ, RZ, RZ ;  /* 0x000000ffff077224 */ /* 0x000fe200078e00ff */
[----:B0-----:R-:W-:-:S02]  /*0510*/  ISETP.NE.OR P0, PT, R0, RZ, !P0 ;  /* 0x000000ff0000720c */ /* 0x001fc40004705670 */
[----:B-1----:R-:W-:-:S04]  /*0520*/  ISETP.NE.AND P3, PT, R2, 0x1, PT ;  /* 0x000000010200780c */ /* 0x002fc80003f65270 */
[----:B------:R-:W-:Y:S02]  /*0530*/  P2R R0, PR, RZ, 0x8 ;  /* 0x00000008ff007803 */ /* 0x000fe40000000000 */
[----:B------:R-:W-:-:S04]  /*0540*/  SHF.R.S32.HI R0, RZ, 0x1f, R5 ;  /* 0x0000001fff007819 */ /* 0x000fc80000011405 */
[----:B------:R-:W-:Y:S01]  /*0550*/  LEA.HI R0, R0, R5, RZ, 0x2 ;  /* 0x0000000500007211 */ /* 0x000fe200078f10ff */
[----:B------:R-:W-:Y:S01]  /*0560*/  VOTEU.ALL UP0, P0 ;  /* 0x00000000003f7886 */ /* 0x000fe20000000000 */
[----:B------:R-:W-:Y:S01]  /*0570*/  VOTEU.ALL UP1, P0 ;  /* 0x00000000003f7886 */ /* 0x000fe20000020000 */
[----:B------:R-:W3:Y:S01]  /*0580*/  @P3 LDC R17, c[0x0][0x10] ;  /* 0x00000400ff113b82 */ /* 0x000ee20000000800 */
[----:B------:R-:W-:Y:S01]  /*0590*/  LOP3.LUT R0, R0, 0xfffffffc, RZ, 0xc0, !PT ;  /* 0xfffffffc00007812 */ /* 0x000fe200078ec0ff */
[----:B--2---:R-:W-:Y:S01]  /*05a0*/  @P3 IMAD.MOV.U32 R8, RZ, RZ, R3 ;  /* 0x000000ffff083224 */ /* 0x004fe200078e0003 */
[----:B------:R-:W-:Y:S01]  /*05b0*/  @!UP0 UMOV UR6, 0x400 ;  /* 0x0000040000068882 */ /* 0x000fe20000000000 */
[----:B------:R-:W-:-:S04]  /*05c0*/  @!UP0 UIADD3 UR4, -UR4, 0x100000, URZ ;  /* 0x0010000004048890 */ /* 0x000fc8000fffe13f */
[----:B------:R-:W-:Y:S02]  /*05d0*/  @!UP0 USHF.L.U32 UR5, UR4, 0xb, URZ ;  /* 0x0000000b04058899 */ /* 0x000fe4000800063f */
[----:B------:R-:W-:Y:S01]  /*05e0*/  @!UP0 USHF.L.U32 UR4, UR4, 0x1, URZ ;  /* 0x0000000104048899 */ /* 0x000fe2000800063f */
[----:B------:R-:W-:Y:S02]  /*05f0*/  @P3 IMAD.MOV.U32 R9, RZ, RZ, RZ ;  /* 0x000000ffff093224 */ /* 0x000fe400078e00ff */
[----:B------:R-:W-:Y:S01]  /*0600*/  IMAD.IADD R0, R5, 0x1, -R0 ;  /* 0x0000000105007824 */ /* 0x000fe200078e0a00 */
[----:B------:R-:W0:Y:S01]  /*0610*/  @!UP0 S2UR UR7, SR_CgaCtaId ;  /* 0x00000000000789c3 */ /* 0x000e220000008800 */
[----:B------:R-:W-:-:S03]  /*0620*/  @P3 IMAD.MOV.U32 R5, RZ, RZ, RZ ;  /* 0x000000ffff053224 */ /* 0x000fc600078e00ff */
[----:B------:R-:W-:-:S04]  /*0630*/  ISETP.NE.AND P1, PT, R0, 0x3, PT ;  /* 0x000000030000780c */ /* 0x000fc80003f25270 */
[----:B------:R-:W1:Y:S01]  /*0640*/  @!P3 LDC R11, c[0x0][0xc] ;  /* 0x00000300ff0bbb82 */ /* 0x000e620000000800 */
[----:B---3--:R-:W-:-:S04]  /*0650*/  @P3 IMAD.WIDE.U32 R16, R6, R17, R8 ;  /* 0x0000001106103225 */ /* 0x008fc800078e0008 */
[----:B------:R-:W-:Y:S01]  /*0660*/  @P3 IMAD.IADD R17, R17, 0x1, R5 ;  /* 0x0000000111113824 */ /* 0x000fe200078e0205 */
[----:B------:R-:W-:Y:S01]  /*0670*/  LOP3.LUT R5, R4, 0x7f, RZ, 0xc0, !PT ;  /* 0x0000007f04057812 */ /* 0x000fe200078ec0ff */
[----:B0-----:R-:W-:Y:S01]  /*0680*/  @!UP0 ULEA UR8, UR7, UR6, 0x18 ;  /* 0x0000000607088291 */ /* 0x001fe2000f8ec03f */
[----:B------:R-:W-:Y:S02]  /*0690*/  VOTEU.ALL UP0, P0 ;  /* 0x00000000003f7886 */ /* 0x000fe40000000000 */
[----:B------:R-:W-:Y:S01]  /*06a0*/  ULDC UR6, c[0x0][0xc] ;  /* 0x0000030000067ab9 */ /* 0x000fe20000000800 */
[----:B------:R-:W-:Y:S01]  /*06b0*/  ISETP.EQ.OR P0, PT, R0, RZ, !P1 ;  /* 0x000000ff0000720c */ /* 0x000fe20004f02670 */
[----:B------:R-:W-:-:S03]  /*06c0*/  ULDC UR7, c[0x0][0x10] ;  /* 0x0000040000077ab9 */ /* 0x000fc60000000800 */
[C---:B------:R-:W-:Y:S01]  /*06d0*/  ISETP.EQ.AND P0, PT, R10.reuse, RZ, P0 ;  /* 0x000000ff0a00720c */ /* 0x040fe20000702270 */
[----:B------:R-:W-:Y:S02]  /*06e0*/  VIADD R10, R10, 0xffffffff ;  /* 0xffffffff0a0a7836 */ /* 0x000fe40000000000 */
[----:B-1----:R-:W-:Y:S01]  /*06f0*/  @!P3 IMAD.WIDE.U32 R8, R11, R3, R6 ;  /* 0x000000030b08b225 */ /* 0x002fe200078e0006 */
[----:B------:R-:W0:Y:S02]  /*0700*/  FENCE.VIEW.ASYNC.S ;  /* 0x00000000000073c6 */ /* 0x000e240000000000 */
[----:B0-----:R-:W0:Y:S01]  /*0710*/  @!UP0 SYNCS.EXCH.64 URZ, [UR8+0x110], UR4 ;  /* 0x00011004083f85b2 */ /* 0x001e220008000100 */
[----:B------:R-:W-:Y:S02]  /*0720*/  SEL R18, RZ, 0x1, !P0 ;  /* 0x00000001ff127807 */ /* 0x000fe40004000000 */
[----:B------:R-:W-:Y:S01]  /*0730*/  ISETP.GE.U32.AND P1, PT, R10, 0x2, PT ;  /* 0x000000020a00780c */ /* 0x000fe20003f26070 */
[----:B------:R-:W-:-:S02]  /*0740*/  @!P3 IMAD.MOV.U32 R16, RZ, RZ, R8 ;  /* 0x000000ffff10b224 */ /* 0x000fc400078e0008 */
[----:B------:R-:W-:Y:S01]  /*0750*/  @!P3 IMAD.MOV.U32 R17, RZ, RZ, R9 ;  /* 0x000000ffff11b224 */ /* 0x000fe200078e0009 */
[----:B------:R-:W-:Y:S01]  /*0760*/  SEL R18, R18, 0x2, P1 ;  /* 0x0000000212127807 */ /* 0x000fe20000800000 */
[----:B------:R1:W0:Y:S01]  /*0770*/  @!UP1 SYNCS.EXCH.64 URZ, [UR8+0x118], UR4 ;  /* 0x00011804083f95b2 */ /* 0x0002220008000100 */
[----:B------:R-:W-:Y:S01]  /*0780*/  NOP ;  /* 0x0000000000007918 */ /* 0x000fe20000000000 */
[----:B-1----:R-:W-:-:S03]  /*0790*/  UIMAD.WIDE.U32 UR4, UR6, UR7, URZ ;  /* 0x00000007060472a5 */ /* 0x002fc6000f8e003f */
[----:B------:R-:W-:Y:S02]  /*07a0*/  ULDC UR6, c[0x0][0x14] ;  /* 0x0000050000067ab9 */ /* 0x000fe40000000800 */
[----:B------:R-:W-:Y:S02]  /*07b0*/  UIMAD.WIDE.U32 UR36, UR4, UR6, URZ ;  /* 0x00000006042472a5 */ /* 0x000fe4000f8e003f */
[----:B------:R-:W-:-:S04]  /*07c0*/  UIMAD UR42, UR5, UR6, URZ ;  /* 0x00000006052a72a4 */ /* 0x000fc8000f8e023f */
[----:B------:R-:W-:Y:S01]  /*07d0*/  UIADD3 UR42, UR37, UR42, URZ ;  /* 0x0000002a252a7290 */ /* 0x000fe2000fffe03f */
[----:B0-----:R-:W-:Y:S06]  /*07e0*/  BAR.SYNC.DEFER_BLOCKING 0x0 ;  /* 0x0000000000007b1d */ /* 0x001fec0000010000 */
[----:B------:R-:W-:Y:S05]  /*07f0*/  @!P2 BRA `(.L_x_4) ;  /* 0x0000006c00f8a947 */ /* 0x000fea0003800000 */
[----:B------:R-:W-:-:S13]  /*0800*/  ISETP.GT.U32.AND P0, PT, R10, 0x1, PT ;  /* 0x000000010a00780c */ /* 0x000fda0003f04070 */
[----:B------:R-:W-:Y:S05]  /*0810*/  @P0 EXIT ;  /* 0x000000000000094d */ /* 0x000fea0003800000 */
[----:B------:R-:W-:Y:S01]  /*0820*/  ULDC.64 UR4, c[0x0][0x650] ;  /* 0x0001940000047ab9 */ /* 0x000fe20000000a00 */
[----:B------:R-:W-:Y:S01]  /*0830*/  PRMT R0, RZ, 0x7610, R0 ;  /* 0x00007610ff007816 */ /* 0x000fe20000000000 */
[----:B------:R-:W-:Y:S01]  /*0840*/  IMAD.MOV.U32 R105, RZ, RZ, -0x1 ;  /* 0xffffffffff697424 */ /* 0x000fe200078e00ff */
[----:B------:R-:W-:Y:S01]  /*0850*/  ISETP.GE.U32.AND P0, PT, R16, UR4, PT ;  /* 0x0000000410007c0c */ /* 0x000fe2000bf06070 */
[----:B------:R-:W-:Y:S02]  /*0860*/  IMAD.MOV.U32 R103, RZ, RZ, -0x1 ;  /* 0xffffffffff677424 */ /* 0x000fe400078e00ff */
[----:B------:R-:W-:Y:S01]  /*0870*/  IMAD.MOV.U32 R19, RZ, RZ, -0x1 ;  /* 0xffffffffff137424 */ /* 0x000fe200078e00ff */
[----:B------:R-:W-:-:S13]  /*0880*/  ISETP.GE.U32.AND.EX P0, PT, R17, UR5, PT, P0 ;  /* 0x0000000511007c0c */ /* 0x000fda000bf06100 */
[----:B------:R-:W-:Y:S05]  /*0890*/  @P0 BRA `(.L_x_5) ;  /* 0x0000000400580947 */ /* 0x000fea0003800000 */
[----:B------:R-:W0:Y:S01]  /*08a0*/  LDC.64 R20, c[0x0][0x628] ;  /* 0x00018a00ff147b82 */ /* 0x000e220000000a00 */
[----:B------:R-:W-:Y:S02]  /*08b0*/  IMAD.MOV.U32 R8, RZ, RZ, R16 ;  /* 0x000000ffff087224 */ /* 0x000fe400078e0010 */
[----:B------:R-:W-:-:S05]  /*08c0*/  IMAD.MOV.U32 R9, RZ, RZ, R17 ;  /* 0x000000ffff097224 */ /* 0x000fca00078e0011 */
[----:B------:R-:W1:Y:S08]  /*08d0*/  LDC R0, c[0x0][0x630] ;  /* 0x00018c00ff007b82 */ /* 0x000e700000000800 */
[----:B------:R-:W2:Y:S01]  /*08e0*/  LDC.64 R22, c[0x0][0x620] ;  /* 0x00018800ff167b82 */ /* 0x000ea20000000a00 */
[----:B0-----:R-:W-:-:S04]  /*08f0*/  ISETP.NE.U32.AND P0, PT, R20, RZ, PT ;  /* 0x000000ff1400720c */ /* 0x001fc80003f05070 */
[----:B------:R-:W-:-:S13]  /*0900*/  ISETP.NE.AND.EX P0, PT, R21, RZ, PT, P0 ;  /* 0x000000ff1500720c */ /* 0x000fda0003f05300 */
[----:B-12---:R-:W-:Y:S05]  /*0910*/  @!P0 BRA `(.L_x_6) ;  /* 0x0000000000288947 */ /* 0x006fea0003800000 */
[----:B------:R-:W0:Y:S02]  /*0920*/  LDC R13, c[0x0][0x634] ;  /* 0x00018d00ff0d7b82 */ /* 0x000e240000000800 */
[----:B0-----:R-:W-:-:S05]  /*0930*/  IADD3 R13, P0, R16, R13, RZ ;  /* 0x0000000d100d7210 */ /* 0x001fca0007f1e0ff */
[----:B------:R-:W-:-:S04]  /*0940*/  IMAD.X R15, RZ, RZ, R17, P0 ;  /* 0x000000ffff0f7224 */ /* 0x000fc800000e0611 */
[----:B------:R-:W-:-:S04]  /*0950*/  IMAD.WIDE.U32 R8, R15, R20, RZ ;  /* 0x000000140f087225 */ /* 0x000fc800078e00ff */
[----:B------:R-:W-:-:S04]  /*0960*/  IMAD.WIDE.U32 R10, P0, R13, R21, R8 ;  /* 0x000000150d0a7225 */ /* 0x000fc80007800008 */
[----:B------:R-:W-:-:S04]  /*0970*/  IMAD.WIDE.U32 R8, R13, R20, RZ ;  /* 0x000000140d087225 */ /* 0x000fc800078e00ff */
[----:B------:R-:W-:Y:S01]  /*0980*/  IMAD.X R13, RZ, RZ, RZ, P0 ;  /* 0x000000ffff0d7224 */ /* 0x000fe200000e06ff */
[----:B------:R-:W-:Y:S01]  /*0990*/  IADD3 RZ, P0, R9, R10, RZ ;  /* 0x0000000a09ff7210 */ /* 0x000fe20007f1e0ff */
[----:B------:R-:W-:-:S04]  /*09a0*/  IMAD.MOV.U32 R12, RZ, RZ, R11 ;  /* 0x000000ffff0c7224 */ /* 0x000fc800078e000b */
[----:B------:R-:W-:-:S08]  /*09b0*/  IMAD.WIDE.U32.X R8, R15, R21, R12, P0 ;  /* 0x000000150f087225 */ /* 0x000fd000000e040c */
.L_x_6:
[-CC-:B------:R-:W-:Y:S01]  /*09c0*/  SHF.R.U64 R25, R8, R0.reuse, R9.reuse ;  /* 0x0000000008197219 */ /* 0x180fe20000001209 */
[----:B------:R-:W0:Y:S01]  /*09d0*/  LDC R12, c[0x0][0x618] ;  /* 0x00018600ff0c7b82 */ /* 0x000e220000000800 */
[----:B------:R-:W-:Y:S01]  /*09e0*/  SHF.R.U32.HI R7, RZ, R0, R9 ;  /* 0x00000000ff077219 */ /* 0x000fe20000011609 */
[----:B------:R-:W-:Y:S01]  /*09f0*/  ULDC UR4, c[0x0][0x150] ;  /* 0x0000540000047ab9 */ /* 0x000fe20000000800 */
[----:B------:R-:W-:Y:S02]  /*0a00*/  IADD3 R11, P0, RZ, -R25, RZ ;  /* 0x80000019ff0b7210 */ /* 0x000fe40007f1e0ff */
[----:B------:R-:W-:-:S03]  /*0a10*/  I2FP.F32.U32 R0, R6 ;  /* 0x0000000600007245 */ /* 0x000fc60000201000 */
[----:B------:R-:W1:Y:S01]  /*0a20*/  LDC.64 R30, c[0x0][0x640] ;  /* 0x00019000ff1e7b82 */ /* 0x000e620000000a00 */
[----:B------:R-:W-:Y:S02]  /*0a30*/  IMAD.X R13, RZ, RZ, ~R7, P0 ;  /* 0x000000ffff0d7224 */ /* 0x000fe400000e0e07 */
[----:B------:R-:W-:Y:S01]  /*0a40*/  FMUL R0, R0, UR4 ;  /* 0x0000000400007c20 */ /* 0x000fe20008400000 */
[----:B------:R-:W-:Y:S01]  /*0a50*/  IMAD.WIDE.U32 R8, R11, R22, R16 ;  /* 0x000000160b087225 */ /* 0x000fe200078e0010 */
[----:B------:R-:W-:-:S03]  /*0a60*/  ULDC UR4, c[0x0][0x154] ;  /* 0x0000550000047ab9 */ /* 0x000fc60000000800 */
[----:B------:R-:W-:Y:S01]  /*0a70*/  IMAD R10, R13, R22, RZ ;  /* 0x000000160d0a7224 */ /* 0x000fe200078e02ff */
[----:B------:R-:W2:Y:S01]  /*0a80*/  LDC R7, c[0x0][0x144] ;  /* 0x00005100ff077b82 */ /* 0x000ea20000000800 */
[----:B------:R-:W3:Y:S02]  /*0a90*/  F2I.U32.TRUNC.NTZ R0, R0 ;  /* 0x0000000000007305 */ /* 0x000ee4000020f000 */
[----:B------:R-:W-:-:S04]  /*0aa0*/  IMAD R11, R11, R23, R10 ;  /* 0x000000170b0b7224 */ /* 0x000fc800078e020a */
[----:B------:R-:W-:Y:S01]  /*0ab0*/  IMAD.IADD R9, R9, 0x1, R11 ;  /* 0x0000000109097824 */ /* 0x000fe200078e020b */
[----:B------:R-:W4:Y:S01]  /*0ac0*/  LDC R24, c[0x0][0x608] ;  /* 0x00018200ff187b82 */ /* 0x000f220000000800 */
[----:B------:R-:W-:-:S03]  /*0ad0*/  IMAD.MOV.U32 R11, RZ, RZ, -0x1 ;  /* 0xffffffffff0b7424 */ /* 0x000fc600078e00ff */
[-CC-:B0-----:R-:W-:Y:S02]  /*0ae0*/  SHF.R.U64 R22, R8, R12.reuse, R9.reuse ;  /* 0x0000000c08167219 */ /* 0x181fe40000001209 */
[----:B------:R-:W-:Y:S02]  /*0af0*/  I2FP.F32.U32 R8, R3 ;  /* 0x0000000300087245 */ /* 0x000fe40000201000 */
[----:B------:R-:W0:Y:S01]  /*0b00*/  LDC R28, c[0x0][0x658] ;  /* 0x00019600ff1c7b82 */ /* 0x000e220000000800 */
[----:B-1----:R-:W-:Y:S01]  /*0b10*/  ISETP.NE.U32.AND P0, PT, R30, RZ, PT ;  /* 0x000000ff1e00720c */ /* 0x002fe20003f05070 */
[----:B---3--:R-:W-:Y:S02]  /*0b20*/  IMAD.MOV R10, RZ, RZ, -R0 ;  /* 0x000000ffff0a7224 */ /* 0x008fe400078e0a00 */
[----:B------:R-:W-:Y:S01]  /*0b30*/  FMUL R8, R8, UR4 ;  /* 0x0000000408087c20 */ /* 0x000fe20008400000 */
[----:B------:R-:W-:Y:S02]  /*0b40*/  SHF.R.U32.HI R9, RZ, R12, R9 ;  /* 0x0000000cff097219 */ /* 0x000fe40000011609 */
[----:B------:R-:W-:Y:S01]  /*0b50*/  ISETP.NE.AND.EX P0, PT, R31, RZ, PT, P0 ;  /* 0x000000ff1f00720c */ /* 0x000fe20003f05300 */
[----:B------:R1:W3:Y:S01]  /*0b60*/  F2I.U32.TRUNC.NTZ R15, R8 ;  /* 0x00000008000f7305 */ /* 0x0002e2000020f000 */
[----:B------:R-:W1:Y:S01]  /*0b70*/  LDC R20, c[0x0][0x148] ;  /* 0x00005200ff147b82 */ /* 0x000e620000000800 */
[----:B--2---:R-:W-:-:S07]  /*0b80*/  IMAD R0, R7, R10, R6 ;  /* 0x0000000a07007224 */ /* 0x004fce00078e0206 */
[----:B------:R-:W2:Y:S01]  /*0b90*/  LDC R26, c[0x0][0x600] ;  /* 0x00018000ff1a7b82 */ /* 0x000ea20000000800 */
[-CC-:B----4-:R-:W-:Y:S02]  /*0ba0*/  SHF.R.U64 R32, R22, R24.reuse, R9.reuse ;  /* 0x0000001816207219 */ /* 0x190fe40000001209 */
[----:B------:R-:W-:Y:S01]  /*0bb0*/  SHF.R.U32.HI R7, RZ, R24, R9 ;  /* 0x00000018ff077219 */ /* 0x000fe20000011609 */
[----:B------:R-:W-:-:S04]  /*0bc0*/  IMAD.MOV.U32 R9, RZ, RZ, 0x1 ;  /* 0x00000001ff097424 */ /* 0x000fc800078e00ff */
[----:B------:R-:W4:Y:S01]  /*0bd0*/  LDC R21, c[0x0][0x648] ;  /* 0x00019200ff157b82 */ /* 0x000f220000000800 */
[-C--:B0-----:R-:W-:Y:S02]  /*0be0*/  SHF.L.U32 R6, R11, R28.reuse, RZ ;  /* 0x0000001c0b067219 */ /* 0x081fe400000006ff */
[--C-:B------:R-:W-:Y:S02]  /*0bf0*/  SHF.R.U64 R24, R32, R28, R7.reuse ;  /* 0x0000001c20187219 */ /* 0x100fe40000001207 */
[----:B------:R-:W-:Y:S02]  /*0c00*/  LOP3.LUT R13, RZ, R6, RZ, 0x33, !PT ;  /* 0x00000006ff0d7212 */ /* 0x000fe400078e33ff */
[-C--:B------:R-:W-:Y:S01]  /*0c10*/  SHF.R.U32.HI R7, RZ, R28.reuse, R7 ;  /* 0x0000001cff077219 */ /* 0x080fe20000011607 */
[----:B------:R-:W0:Y:S01]  /*0c20*/  LDC R23, c[0x0][0x638] ;  /* 0x00018e00ff177b82 */ /* 0x000e220000000800 */
[----:B------:R-:W-:Y:S01]  /*0c30*/  SHF.L.U32 R12, R9, R28, RZ ;  /* 0x0000001c090c7219 */ /* 0x000fe200000006ff */
[----:B------:R-:W-:-:S06]  /*0c40*/  IMAD.MOV.U32 R6, RZ, RZ, R24 ;  /* 0x000000ffff067224 */ /* 0x000fcc00078e0018 */
[----:B------:R-:W0:Y:S01]  /*0c50*/  LDC R105, c[0x0][0x610] ;  /* 0x00018400ff697b82 */ /* 0x000e220000000800 */
[----:B-1-3--:R-:W-:Y:S05]  /*0c60*/  @!P0 BRA `(.L_x_7) ;  /* 0x0000000000288947 */ /* 0x00afea0003800000 */
[----:B------:R-:W1:Y:S02]  /*0c70*/  LDC R11, c[0x0][0x64c] ;  /* 0x00019300ff0b7b82 */ /* 0x000e640000000800 */
[----:B-1----:R-:W-:-:S05]  /*0c80*/  IADD3 R11, P0, R24, R11, RZ ;  /* 0x0000000b180b7210 */ /* 0x002fca0007f1e0ff */
        /* <DEDUP_REMOVED lines=8> */
.L_x_7:
[----:B----4-:R-:W-:Y:S01]  /*0d10*/  SHF.R.U64 R6, R6, R21, R7 ;  /* 0x0000001506067219 */ /* 0x010fe20000001207 */
[----:B--2---:R-:W-:Y:S01]  /*0d20*/  VIADD R7, R26, 0xffffffff ;  /* 0xffffffff1a077836 */ /* 0x004fe20000000000 */
[----:B------:R-:W-:Y:S01]  /*0d30*/  LOP3.LUT R13, R32, R13, RZ, 0xc0, !PT ;  /* 0x0000000d200d7212 */ /* 0x000fe200078ec0ff */
[----:B------:R-:W-:Y:S02]  /*0d40*/  IMAD.MOV R15, RZ, RZ, -R15 ;  /* 0x000000ffff0f7224 */ /* 0x000fe400078e0a0f */
[----:B------:R-:W-:Y:S02]  /*0d50*/  IMAD.MOV R8, RZ, RZ, -R6 ;  /* 0x000000ffff087224 */ /* 0x000fe400078e0a06 */
[----:B------:R-:W-:Y:S01]  /*0d60*/  IMAD R13, R12, R6, R13 ;  /* 0x000000060c0d7224 */ /* 0x000fe200078e020d */
[----:B------:R-:W-:Y:S01]  /*0d70*/  LOP3.LUT R6, R22, R7, RZ, 0xc0, !PT ;  /* 0x0000000716067212 */ /* 0x000fe200078ec0ff */
[----:B------:R-:W-:Y:S02]  /*0d80*/  @P3 IMAD R0, R20, R15, R3 ;  /* 0x0000000f14003224 */ /* 0x000fe400078e0203 */
[----:B0-----:R-:W-:-:S02]  /*0d90*/  IMAD R3, R8, R23, R24 ;  /* 0x0000001708037224 */ /* 0x001fc400078e0218 */
[----:B------:R-:W-:Y:S02]  /*0da0*/  IMAD R105, R13, R105, R0 ;  /* 0x000000690d697224 */ /* 0x000fe400078e0200 */
[----:B------:R-:W-:Y:S02]  /*0db0*/  IMAD R6, R3, R26, R6 ;  /* 0x0000001a03067224 */ /* 0x000fe400078e0206 */
[----:B------:R-:W-:Y:S02]  /*0dc0*/  IMAD.MOV.U32 R0, RZ, RZ, 0x1 ;  /* 0x00000001ff007424 */ /* 0x000fe400078e00ff */
[----:B------:R-:W-:Y:S01]  /*0dd0*/  IMAD.MOV.U32 R19, RZ, RZ, R25 ;  /* 0x000000ffff137224 */ /* 0x000fe200078e0019 */
[----:B------:R-:W-:Y:S02]  /*0de0*/  SEL R103, R6, R105, !P3 ;  /* 0x0000006906677207 */ /* 0x000fe40005800000 */
[----:B------:R-:W-:-:S07]  /*0df0*/  SEL R105, R105, R6, !P3 ;  /* 0x0000000669697207 */ /* 0x000fce0005800000 */
.L_x_5:
[----:B------:R-:W-:-:S08]  /*0e00*/  NOP ;  /* 0x0000000000007918 */ /* 0x000fd00000000000 */
[----:B------:R-:W0:Y:S02]  /*0e10*/  USETMAXREG.TRY_ALLOC.CTAPOOL UP0, 0xe8 ;  /* 0x000000e8000079c8 */ /* 0x000e240008000600 */
[----:B0-----:R-:W-:-:S13]  /*0e20*/  PLOP3.LUT P0, PT, PT, PT, UP0, 0x80, 0x0 ;  /* 0x000000000000781c */ /* 0x001fda0003f0f008 */
[----:B------:R-:W-:Y:S05]  /*0e30*/  @!P0 BRA `(.L_x_5) ;  /* 0xfffffffc00f08947 */ /* 0x000fea000383ffff */
[----:B------:R-:W-:Y:S01]  /*0e40*/  ULDC.64 UR4, c[0x0][0x598] ;  /* 0x0001660000047ab9 */ /* 0x000fe20000000a00 */
[----:B------:R-:W-:Y:S01]  /*0e50*/  ULDC.64 UR38, c[0x0][0x208] ;  /* 0x0000820000267ab9 */ /* 0x000fe20000000a00 */
[----:B------:R-:W-:-:S04]  /*0e60*/  ISETP.NE.U32.AND P0, PT, RZ, UR4, PT ;  /* 0x00000004ff007c0c */ /* 0x000fc8000bf05070 */
[----:B------:R-:W-:-:S13]  /*0e70*/  ISETP.NE.AND.EX P0, PT, RZ, UR5, PT, P0 ;  /* 0x00000005ff007c0c */ /* 0x000fda000bf05300 */
[----:B------:R-:W-:Y:S05]  /*0e80*/  @!P0 BRA `(.L_x_8) ;  /* 0x00000000001c8947 */ /* 0x000fea0003800000 */
[----:B------:R-:W0:Y:S02]  /*0e90*/  LDC.64 R6, c[0x0][0x598] ;  /* 0x00016600ff067b82 */ /* 0x000e240000000a00 */
[----:B0-----:R-:W2:Y:S02]  /*0ea0*/  LDG.E.64 R6, desc[UR38][R6.64] ;  /* 0x0000002606067981 */ /* 0x001ea4000c1e1b00 */
[----:B--2---:R-:W-:-:S04]  /*0eb0*/  ISETP.NE.U32.AND P0, PT, R6, RZ, PT ;  /* 0x000000ff0600720c */ /* 0x004fc80003f05070 */
[----:B------:R-:W-:-:S13]  /*0ec0*/  ISETP.NE.AND.EX P0, PT, R7, RZ, PT, P0 ;  /* 0x000000ff0700720c */ /* 0x000fda0003f05300 */
[----:B------:R-:W-:Y:S05]  /*0ed0*/  @!P0 BRA `(.L_x_8) ;  /* 0x0000000000088947 */ /* 0x000fea0003800000 */
[----:B------:R0:W5:Y:S01]  /*0ee0*/  LD.E R96, desc[UR38][R6.64] ;  /* 0x0000002606607980 */ /* 0x000162000c101900 */
[----:B------:R-:W-:Y:S05]  /*0ef0*/  BRA `(.L_x_9) ;  /* 0x0000000000247947 */ /* 0x000fea0003800000 */
.L_x_8:
[----:B------:R-:W-:Y:S02]  /*0f00*/  ULDC.64 UR4, c[0x0][0x588] ;  /* 0x0001620000047ab9 */ /* 0x000fe40000000a00 */
[----:B------:R-:W-:-:S04]  /*0f10*/  ISETP.NE.U32.AND P0, PT, RZ, UR4, PT ;  /* 0x00000004ff007c0c */ /* 0x000fc8000bf05070 */
[----:B------:R-:W-:-:S13]  /*0f20*/  ISETP.NE.AND.EX P0, PT, RZ, UR5, PT, P0 ;  /* 0x00000005ff007c0c */ /* 0x000fda000bf05300 */
[----:B------:R-:W-:Y:S05]  /*0f30*/  @!P0 BRA `(.L_x_10) ;  /* 0x00000000000c8947 */ /* 0x000fea0003800000 */
[----:B------:R-:W0:Y:S02]  /*0f40*/  LDC.64 R96, c[0x0][0x588] ;  /* 0x00016200ff607b82 */ /* 0x000e240000000a00 */
[----:B0-----:R1:W5:Y:S01]  /*0f50*/  LDG.E R96, desc[UR38][R96.64] ;  /* 0x0000002660607981 */ /* 0x001362000c1e1900 */
[----:B------:R-:W-:Y:S05]  /*0f60*/  BRA `(.L_x_9) ;  /* 0x0000000000087947 */ /* 0x000fea0003800000 */
.L_x_10:
[----:B------:R-:W-:Y:S02]  /*0f70*/  ULDC UR4, c[0x0][0x580] ;  /* 0x0001600000047ab9 */ /* 0x000fe40000000800 */
[----:B------:R-:W-:-:S07]  /*0f80*/  IMAD.U32 R96, RZ, RZ, UR4 ;  /* 0x00000004ff607e24 */ /* 0x000fce000f8e00ff */
.L_x_9:
[----:B------:R-:W-:Y:S02]  /*0f90*/  ULDC.64 UR4, c[0x0][0x5a0] ;  /* 0x0001680000047ab9 */ /* 0x000fe40000000a00 */
[----:B------:R-:W-:-:S04]  /*0fa0*/  ISETP.NE.U32.AND P0, PT, RZ, UR4, PT ;  /* 0x00000004ff007c0c */ /* 0x000fc8000bf05070 */
[----:B------:R-:W-:-:S13]  /*0fb0*/  ISETP.NE.AND.EX P0, PT, RZ, UR5, PT, P0 ;  /* 0x00000005ff007c0c */ /* 0x000fda000bf05300 */
[----:B------:R-:W-:Y:S05]  /*0fc0*/  @!P0 BRA `(.L_x_11) ;  /* 0x00000000001c8947 */ /* 0x000fea0003800000 */
[----:B0-----:R-:W0:Y:S02]  /*0fd0*/  LDC.64 R6, c[0x0][0x5a0] ;  /* 0x00016800ff067b82 */ /* 0x001e240000000a00 */
[----:B0-----:R-:W2:Y:S02]  /*0fe0*/  LDG.E.64 R6, desc[UR38][R6.64] ;  /* 0x0000002606067981 */ /* 0x001ea4000c1e1b00 */
[----:B--2---:R-:W-:-:S04]  /*0ff0*/  ISETP.NE.U32.AND P0, PT, R6, RZ, PT ;  /* 0x000000ff0600720c */ /* 0x004fc80003f05070 */
[----:B------:R-:W-:-:S13]  /*1000*/  ISETP.NE.AND.EX P0, PT, R7, RZ, PT, P0 ;  /* 0x000000ff0700720c */ /* 0x000fda0003f05300 */
[----:B------:R-:W-:Y:S05]  /*1010*/  @!P0 BRA `(.L_x_11) ;  /* 0x0000000000088947 */ /* 0x000fea0003800000 */
[----:B-1----:R0:W5:Y:S01]  /*1020*/  LD.E R97, desc[UR38][R6.64] ;  /* 0x0000002606617980 */ /* 0x002162000c101900 */
[----:B------:R-:W-:Y:S05]  /*1030*/  BRA `(.L_x_12) ;  /* 0x0000000000247947 */ /* 0x000fea0003800000 */
.L_x_11:
[----:B------:R-:W-:Y:S02]  /*1040*/  ULDC.64 UR4, c[0x0][0x590] ;  /* 0x0001640000047ab9 */ /* 0x000fe40000000a00 */
[----:B------:R-:W-:-:S04]  /*1050*/  ISETP.NE.U32.AND P0, PT, RZ, UR4, PT ;  /* 0x00000004ff007c0c */ /* 0x000fc8000bf05070 */
[----:B------:R-:W-:-:S13]  /*1060*/  ISETP.NE.AND.EX P0, PT, RZ, UR5, PT, P0 ;  /* 0x00000005ff007c0c */ /* 0x000fda000bf05300 */
[----:B------:R-:W-:Y:S05]  /*1070*/  @!P0 BRA `(.L_x_13) ;  /* 0x00000000000c8947 */ /* 0x000fea0003800000 */
[----:B0-----:R-:W1:Y:S02]  /*1080*/  LDC.64 R6, c[0x0][0x590] ;  /* 0x00016400ff067b82 */ /* 0x001e640000000a00 */
[----:B-1----:R1:W5:Y:S01]  /*1090*/  LDG.E R97, desc[UR38][R6.64] ;  /* 0x0000002606617981 */ /* 0x002362000c1e1900 */
[----:B------:R-:W-:Y:S05]  /*10a0*/  BRA `(.L_x_12) ;  /* 0x0000000000087947 */ /* 0x000fea0003800000 */
.L_x_13:
[----:B------:R-:W-:Y:S02]  /*10b0*/  ULDC UR4, c[0x0][0x584] ;  /* 0x0001610000047ab9 */ /* 0x000fe40000000800 */
[----:B-1----:R-:W-:-:S07]  /*10c0*/  IMAD.U32 R97, RZ, RZ, UR4 ;  /* 0x00000004ff617e24 */ /* 0x002fce000f8e00ff */
.L_x_12:
[----:B------:R-:W-:-:S13]  /*10d0*/  LOP3.LUT P0, RZ, R0, 0xff, RZ, 0xc0, !PT ;  /* 0x000000ff00ff7812 */ /* 0x000fda000780c0ff */
[----:B------:R-:W-:Y:S05]  /*10e0*/  @!P0 EXIT ;  /* 0x000000000000894d */ /* 0x000fea0003800000 */
[----:B01----:R-:W0:Y:S01]  /*10f0*/  LDC R6, c[0x0][0x658] ;  /* 0x00019600ff067b82 */ /* 0x003e220000000800 */
[----:B------:R-:W-:Y:S01]  /*1100*/  ULDC.64 UR6, c[0x0][0x288] ;  /* 0x0000a20000067ab9 */ /* 0x000fe20000000a00 */
[----:B------:R-:W-:Y:S01]  /*1110*/  LOP3.LUT R14, R14, 0x1, RZ, 0xc0, !PT ;  /* 0x000000010e0e7812 */ /* 0x000fe200078ec0ff */
[----:B------:R-:W-:Y:S01]  /*1120*/  UIADD3 UR4, UR7, 0xf, URZ ;  /* 0x0000000f07047890 */ /* 0x000fe2000fffe03f */
[----:B------:R-:W-:Y:S01]  /*1130*/  SHF.R.U32.HI R0, RZ, 0x2, R4 ;  /* 0x00000002ff007819 */ /* 0x000fe20000011604 */
[----:B------:R-:W-:Y:S01]  /*1140*/  IMAD.U32 R7, RZ, RZ, UR6 ;  /* 0x00000006ff077e24 */ /* 0x000fe2000f8e00ff */
[----:B------:R-:W-:Y:S01]  /*1150*/  SHF.R.U32.HI R5, RZ, 0x1, R5 ;  /* 0x00000001ff057819 */ /* 0x000fe20000011605 */
[----:B------:R-:W-:Y:S01]  /*1160*/  USHF.R.S32.HI UR5, URZ, 0x1f, UR4 ;  /* 0x0000001f3f057899 */ /* 0x000fe20008011404 */
[----:B------:R-:W-:Y:S01]  /*1170*/  LOP3.LUT R98, R4, 0x3, RZ, 0xc0, !PT ;  /* 0x0000000304627812 */ /* 0x000fe200078ec0ff */
[----:B------:R-:W-:Y:S01]  /*1180*/  IMAD.SHL.U32 R3, R14, 0x40, RZ ;  /* 0x000000400e037824 */ /* 0x000fe200078e00ff */
[----:B------:R-:W-:Y:S01]  /*1190*/  LOP3.LUT R0, R0, 0x7, RZ, 0xc0, !PT ;  /* 0x0000000700007812 */ /* 0x000fe200078ec0ff */
[----:B------:R-:W-:Y:S01]  /*11a0*/  ULEA.HI UR5, UR5, UR4, URZ, 0x4 ;  /* 0x0000000405057291 */ /* 0x000fe2000f8f203f */
[----:B------:R-:W-:Y:S01]  /*11b0*/  LOP3.LUT R5, R5, 0x30, RZ, 0xc0, !PT ;  /* 0x0000003005057812 */ /* 0x000fe200078ec0ff */
[----:B------:R-:W-:Y:S01]  /*11c0*/  IMAD R98, R98, -0x2, R7 ;  /* 0xfffffffe62627824 */ /* 0x000fe200078e0207 */
[--C-:B------:R-:W-:Y:S01]  /*11d0*/  LOP3.LUT R22, R3, 0x40, R0.reuse, 0xe2, !PT ;  /* 0x0000004003167812 */ /* 0x100fe200078ee200 */
[----:B------:R-:W-:Y:S01]  /*11e0*/  USHF.R.S32.HI UR43, URZ, 0x4, UR5 ;  /* 0x000000043f2b7899 */ /* 0x000fe20008011405 */
[-C--:B------:R-:W-:Y:S01]  /*11f0*/  IADD3 R3, RZ, -R5.reuse, -R0 ;  /* 0x80000005ff037210 */ /* 0x080fe20007ffe800 */
[----:B------:R-:W-:Y:S01]  /*1200*/  IMAD.MOV.U32 R7, RZ, RZ, -0x1 ;  /* 0xffffffffff077424 */ /* 0x000fe200078e00ff */
[----:B------:R-:W-:Y:S01]  /*1210*/  LOP3.LUT R100, R4, 0x80, RZ, 0xc0, !PT ;  /* 0x0000008004647812 */ /* 0x000fe200078ec0ff */
[----:B------:R-:W-:Y:S01]  /*1220*/  UISETP.LT.AND UP0, UPT, UR43, 0x1, UPT ;  /* 0x000000012b00788c */ /* 0x000fe2000bf01270 */
[----:B------:R-:W-:Y:S01]  /*1230*/  LOP3.LUT R22, R22, R5, RZ, 0xfc, !PT ;  /* 0x0000000516167212 */ /* 0x000fe200078efcff */
[----:B------:R-:W-:Y:S01]  /*1240*/  IMAD R3, R14, -0x40, R3 ;  /* 0xffffffc00e037824 */ /* 0x000fe200078e0203 */
[----:B------:R-:W-:Y:S01]  /*1250*/  ULDC UR4, c[0x0][0x284] ;  /* 0x0000a10000047ab9 */ /* 0x000fe20000000800 */
[----:B------:R-:W-:Y:S01]  /*1260*/  USEL UR44, UR43, 0x1, UP0 ;  /* 0x000000012b2c7887 */ /* 0x000fe20008000000 */
[----:B0-----:R-:W-:Y:S01]  /*1270*/  SHF.L.U32 R6, R7, R6, RZ ;  /* 0x0000000607067219 */ /* 0x001fe200000006ff */
[----:B------:R-:W-:Y:S01]  /*1280*/  IMAD.SHL.U32 R99, R4, 0x2, RZ ;  /* 0x0000000204637824 */ /* 0x000fe200078e00ff */
[----:B------:R-:W-:Y:S01]  /*1290*/  LOP3.LUT R118, R18, 0x1, RZ, 0xfc, !PT ;  /* 0x0000000112767812 */ /* 0x000fe200078efcff */
[----:B------:R-:W-:Y:S01]  /*12a0*/  VIADD R102, R3, UR4 ;  /* 0x0000000403667c36 */ /* 0x000fe20008000000 */
[----:B------:R-:W-:Y:S01]  /*12b0*/  SHF.R.U32.HI R100, RZ, 0x7, R100 ;  /* 0x00000007ff647819 */ /* 0x000fe20000011664 */
[----:B------:R-:W-:Y:S01]  /*12c0*/  IMAD.MOV.U32 R23, RZ, RZ, RZ ;  /* 0x000000ffff177224 */ /* 0x000fe200078e00ff */
[----:B------:R-:W-:Y:S01]  /*12d0*/  LOP3.LUT R101, RZ, R6, RZ, 0x33, !PT ;  /* 0x00000006ff657212 */ /* 0x000fe200078e33ff */
[----:B------:R-:W-:Y:S01]  /*12e0*/  UIADD3 UR44, UR43, -UR44, URZ ;  /* 0x8000002c2b2c7290 */ /* 0x000fe2000fffe03f */
[----:B------:R-:W-:Y:S01]  /*12f0*/  UMOV UR40, URZ ;  /* 0x0000003f00287c82 */ /* 0x000fe20008000000 */
[----:B------:R-:W-:-:S10]  /*1300*/  UMOV UR41, URZ ;  /* 0x0000003f00297c82 */ /* 0x000fd40008000000 */
.L_x_169:
[----:B0-----:R-:W0:Y:S01]  /*1310*/  SHFL.IDX PT, R0, R100, RZ, 0x1f ;  /* 0x00001fff64007589 */ /* 0x001e2200000e0000 */
[----:B-1----:R-:W1:Y:S01]  /*1320*/  S2UR UR6, SR_CgaCtaId ;  /* 0x00000000000679c3 */ /* 0x002e620000008800 */
[----:B------:R-:W-:Y:S01]  /*1330*/  UMOV UR45, 0x400 ;  /* 0x00000400002d7882 */ /* 0x000fe20000000000 */
[----:B0-----:R-:W-:Y:S01]  /*1340*/  R2UR UR4, R0 ;  /* 0x00000000000472ca */ /* 0x001fe200000e0000 */
[----:B-1----:R-:W-:-:S12]  /*1350*/  ULEA UR45, UR6, UR45, 0x18 ;  /* 0x0000002d062d7291 */ /* 0x002fd8000f8ec03f */
[----:B------:R-:W-:-:S04]  /*1360*/  ULEA.HI UR5, UR4, UR4, URZ, 0x1 ;  /* 0x0000000404057291 */ /* 0x000fc8000f8f083f */
[----:B------:R-:W-:-:S04]  /*1370*/  ULOP3.LUT UR5, UR5, 0x1ffffe, URZ, 0xc0, !UPT ;  /* 0x001ffffe05057892 */ /* 0x000fc8000f8ec03f */
[----:B------:R-:W-:-:S03]  /*1380*/  UIADD3 UR5, UR4, -UR5, URZ ;  /* 0x8000000504057290 */ /* 0x000fc6000fffe03f */
[----:B------:R-:W-:Y:S01]  /*1390*/  ULDC UR4, c[0x0][0x28c] ;  /* 0x0000a30000047ab9 */ /* 0x000fe20000000800 */
[----:B------:R-:W-:Y:S01]  /*13a0*/  ULEA UR5, UR5, UR45, 0xb ;  /* 0x0000002d05057291 */ /* 0x000fe2000f8e583f */
[----:B------:R-:W-:-:S03]  /*13b0*/  ISETP.LT.AND P0, PT, RZ, UR4, PT ;  /* 0x00000004ff007c0c */ /* 0x000fc6000bf01270 */
[----:B------:R-:W-:-:S04]  /*13c0*/  UIADD3 UR5, UR5, 0x200, URZ ;  /* 0x0000020005057890 */ /* 0x000fc8000fffe03f */
[----:B------:R-:W-:-:S04]  /*13d0*/  USHF.R.U32.HI UR5, URZ, 0x4, UR5 ;  /* 0x000000043f057899 */ /* 0x000fc80008011605 */
[----:B------:R-:W-:-:S04]  /*13e0*/  ULOP3.LUT UR5, UR5, 0x3fff, URZ, 0xc0, !UPT ;  /* 0x00003fff05057892 */ /* 0x000fc8000f8ec03f */
[----:B------:R-:W-:Y:S01]  /*13f0*/  ULOP3.LUT UR46, UR5, 0x10000, URZ, 0xfc, !UPT ;  /* 0x00010000052e7892 */ /* 0x000fe2000f8efc3f */
[----:B--23-5:R-:W-:Y:S11]  /*1400*/  @P0 BRA `(.L_x_14) ;  /* 0x0000000000400947 */ /* 0x02cff60003800000 */
[----:B------:R-:W-:Y:S01]  /*1410*/  MOV R0, 0x0 ;  /* 0x0000000000007802 */ /* 0x000fe20000000f00 */
[----:B------:R-:W-:Y:S01]  /*1420*/  ULDC.64 UR4, c[0x4][0x68] ;  /* 0x01001a0000047ab9 */ /* 0x000fe20000000a00 */
[----:B------:R-:W-:Y:S01]  /*1430*/  ULDC.64 UR6, c[0x4][0x8] ;  /* 0x0100020000067ab9 */ /* 0x000fe20000000a00 */
[----:B------:R-:W-:Y:S01]  /*1440*/  IMAD.U32 R4, RZ, RZ, UR4 ;  /* 0x00000004ff047e24 */ /* 0x000fe2000f8e00ff */
[----:B------:R0:W1:Y:S01]  /*1450*/  LDC.64 R14, c[0x4][R0] ;  /* 0x01000000000e7b82 */ /* 0x0000620000000a00 */
[----:B------:R-:W-:Y:S01]  /*1460*/  IMAD.U32 R5, RZ, RZ, UR5 ;  /* 0x00000005ff057e24 */ /* 0x000fe2000f8e00ff */
[----:B------:R-:W-:Y:S01]  /*1470*/  ULDC.64 UR4, c[0x4][0x70] ;  /* 0x01001c0000047ab9 */ /* 0x000fe20000000a00 */
[----:B------:R-:W-:Y:S02]  /*1480*/  IMAD.U32 R10, RZ, RZ, UR6 ;  /* 0x00000006ff0a7e24 */ /* 0x000fe4000f8e00ff */
[----:B------:R-:W-:Y:S02]  /*1490*/  IMAD.U32 R6, RZ, RZ, UR4 ;  /* 0x00000004ff067e24 */ /* 0x000fe4000f8e00ff */
[----:B------:R-:W-:-:S02]  /*14a0*/  IMAD.U32 R7, RZ, RZ, UR5 ;  /* 0x00000005ff077e24 */ /* 0x000fc4000f8e00ff */
[----:B------:R-:W-:Y:S02]  /*14b0*/  IMAD.U32 R11, RZ, RZ, UR7 ;  /* 0x00000007ff0b7e24 */ /* 0x000fe4000f8e00ff */
[----:B------:R-:W-:Y:S02]  /*14c0*/  IMAD.MOV.U32 R8, RZ, RZ, 0x1e1 ;  /* 0x000001e1ff087424 */ /* 0x000fe400078e00ff */
[----:B------:R-:W-:Y:S02]  /*14d0*/  IMAD.MOV.U32 R12, RZ, RZ, 0x1 ;  /* 0x00000001ff0c7424 */ /* 0x000fe400078e00ff */
[----:B0-----:R-:W-:-:S07]  /*14e0*/  IMAD.MOV.U32 R13, RZ, RZ, RZ ;  /* 0x000000ffff0d7224 */ /* 0x001fce00078e00ff */
[----:B------:R-:W-:-:S07]  /*14f0*/  LEPC R20, `(.L_x_14) ;  /* 0x000000001014794e */ /* 0x000fce0000000000 */
[----:B-1---5:R-:W-:Y:S05]  /*1500*/  CALL.ABS.NOINC R14 ;  /* 0x000000000e007343 */ /* 0x022fea0003c00000 */
.L_x_14:
[----:B------:R-:W-:-:S13]  /*1510*/  ISETP.NE.AND P0, PT, R118, 0x3, PT ;  /* 0x000000037600780c */ /* 0x000fda0003f05270 */
[----:B------:R-:W-:Y:S05]  /*1520*/  @!P0 BRA `(.L_x_15) ;  /* 0x0000000000048947 */ /* 0x000fea0003800000 */
[----:B------:R-:W-:Y:S01]  /*1530*/  BPT.TRAP 0x1 ;  /* 0x000000040000795c */ /* 0x000fe20000300000 */
.L_x_15:
[----:B------:R-:W-:Y:S02]  /*1540*/  IMAD.U32 R3, RZ, RZ, UR41 ;  /* 0x00000029ff037e24 */ /* 0x000fe4000f8e00ff */
[----:B------:R-:W-:-:S03]  /*1550*/  IMAD.U32 R0, RZ, RZ, UR40 ;  /* 0x00000028ff007e24 */ /* 0x000fc6000f8e00ff */
[----:B------:R-:W-:Y:S02]  /*1560*/  LEA R3, R3, UR45, 0x3 ;  /* 0x0000002d03037c11 */ /* 0x000fe4000f8e18ff */
[----:B------:R-:W-:-:S04]  /*1570*/  SHF.L.U32 R0, R0, 0x1f, RZ ;  /* 0x0000001f00007819 */ /* 0x000fc800000006ff */
[----:B------:R0:W1:Y:S01]  /*1580*/  SYNCS.PHASECHK.TRANS64.TRYWAIT P1, [R3+URZ], R0 ;  /* 0x00000000030075a7 */ /* 0x000062000802017f */
[----:B------:R-:W-:Y:S05]  /*1590*/  @!P0 BRA `(.L_x_16) ;  /* 0x0000000000048947 */ /* 0x000fea0003800000 */
[----:B------:R-:W-:Y:S01]  /*15a0*/  BPT.TRAP 0x1 ;  /* 0x000000040000795c */ /* 0x000fe20000300000 */
.L_x_16:
[----:B------:R-:W-:-:S05]  /*15b0*/  IMAD.U32 R4, RZ, RZ, UR44 ;  /* 0x0000002cff047e24 */ /* 0x000fca000f8e00ff */
[----:B------:R-:W-:Y:S01]  /*15c0*/  ISETP.GE.AND P2, PT, R4, 0x1, PT ;  /* 0x000000010400780c */ /* 0x000fe20003f46270 */
[----:B-1----:R-:W-:-:S12]  /*15d0*/  @P1 BRA `(.L_x_17) ;  /* 0x0000000000081947 */ /* 0x002fd80003800000 */
[----:B------:R-:W1:Y:S02]  /*15e0*/  SYNCS.PHASECHK.TRANS64.TRYWAIT P1, [R3+URZ], R0 ;  /* 0x00000000030075a7 */ /* 0x000e64000802017f */
[----:B-1----:R-:W-:Y:S05]  /*15f0*/  @!P1 BRA `(.L_x_18) ;  /* 0x0000007c00a09947 */ /* 0x002fea0003800000 */
.L_x_17:
[----:B------:R-:W-:Y:S05]  /*1600*/  WARPSYNC.ALL ;  /* 0x0000000000007948 */ /* 0x000fea0003800000 */
[----:B------:R-:W-:Y:S01]  /*1610*/  UIADD3 UR4, UR45, 0x30200, URZ ;  /* 0x000302002d047890 */ /* 0x000fe2000fffe03f */
[----:B------:R-:W-:Y:S01]  /*1620*/  WARPGROUP.ARRIVE ;  /* 0x00000000000079c5 */ /* 0x000fe20000000000 */
[----:B------:R-:W-:Y:S01]  /*1630*/  UMOV UR5, 0xc0000010 ;  /* 0xc000001000057882 */ /* 0x000fe20000000000 */
[----:B------:R-:W-:Y:S01]  /*1640*/  UMOV UR7, 0xc0000010 ;  /* 0xc000001000077882 */ /* 0x000fe20000000000 */
[----:B------:R-:W-:Y:S01]  /*1650*/  USHF.R.U32.HI UR4, URZ, 0x4, UR4 ;  /* 0x000000043f047899 */ /* 0x000fe20008011604 */
[----:B------:R-:W-:Y:S01]  /*1660*/  UMOV UR13, UR5 ;  /* 0x00000005000d7c82 */ /* 0x000fe20008000000 */
[----:B------:R-:W-:-:S02]  /*1670*/  UMOV UR15, 0xc0000010 ;  /* 0xc0000010000f7882 */ /* 0x000fc40000000000 */
[----:B------:R-:W-:Y:S01]  /*1680*/  ULOP3.LUT UR4, UR4, 0x3fff, URZ, 0xc0, !UPT ;  /* 0x00003fff04047892 */ /* 0x000fe2000f8ec03f */
[----:B------:R-:W-:Y:S01]  /*1690*/  UMOV UR9, UR5 ;  /* 0x0000000500097c82 */ /* 0x000fe20008000000 */
[----:B------:R-:W-:Y:S02]  /*16a0*/  UMOV UR11, 0xc0000010 ;  /* 0xc0000010000b7882 */ /* 0x000fe40000000000 */
[----:B------:R-:W-:Y:S02]  /*16b0*/  ULOP3.LUT UR16, UR4, 0x10000, URZ, 0xfc, !UPT ;  /* 0x0001000004107892 */ /* 0x000fe4000f8efc3f */
[----:B------:R-:W-:Y:S02]  /*16c0*/  UIMAD UR4, UR41, 0x300, UR46 ;  /* 0x00000300290478a4 */ /* 0x000fe4000f8e022e */
[----:B------:R-:W-:Y:S02]  /*16d0*/  UIMAD UR6, UR41, 0x60, UR16 ;  /* 0x00000060290678a4 */ /* 0x000fe4000f8e0210 */
[----:B------:R-:W-:-:S02]  /*16e0*/  UIADD3 UR17, UR4, 0x100, URZ ;  /* 0x0000010004117890 */ /* 0x000fc4000fffe03f */
[----:B------:R-:W-:Y:S01]  /*16f0*/  UIADD3 UR14, UR6, 0x20, URZ ;  /* 0x00000020060e7890 */ /* 0x000fe2000fffe03f */
[----:B------:R-:W-:Y:S01]  /*1700*/  UMOV UR12, UR4 ;  /* 0x00000004000c7c82 */ /* 0x000fe20008000000 */
[----:B------:R-:W-:-:S03]  /*1710*/  UIADD3 UR10, UR6, 0x40, URZ ;  /* 0x00000040060a7890 */ /* 0x000fc6000fffe03f */
[----:B------:R-:W-:Y:S01]  /*1720*/  HGMMA.64x16x16.F32.BF16 R88, gdesc[UR4], RZ, !UPT, gsb0 ;  /* 0x00200000045879f0 */ /* 0x000fe2000c0018ff */
[----:B------:R-:W-:Y:S02]  /*1730*/  UMOV UR8, UR4 ;  /* 0x0000000400087c82 */ /* 0x000fe40008000000 */
[----:B------:R-:W-:Y:S02]  /*1740*/  WARPGROUP.DEPBAR.LE gsb0, 0x0 ;  /* 0x00008000000079c5 */ /* 0x000fe40000010000 */
[----:B------:R-:W-:-:S06]  /*1750*/  WARPGROUP.ARRIVE ;  /* 0x00000000000079c5 */ /* 0x000fcc0000000000 */
[----:B------:R-:W-:Y:S03]  /*1760*/  HGMMA.64x16x16.F32.BF16 R64, gdesc[UR12], RZ, !UPT, gsb0 ;  /* 0x002000000c4079f0 */ /* 0x000fe6000c0018ff */
[----:B------:R-:W-:Y:S02]  /*1770*/  WARPGROUP.DEPBAR.LE gsb0, 0x0 ;  /* 0x00008000000079c5 */ /* 0x000fe40000010000 */
[----:B------:R-:W-:-:S06]  /*1780*/  WARPGROUP.ARRIVE ;  /* 0x00000000000079c5 */ /* 0x000fcc0000000000 */
[----:B------:R-:W-:Y:S01]  /*1790*/  HGMMA.64x16x16.F32.BF16 R40, gdesc[UR8], RZ, !UPT, gsb0 ;  /* 0x00200000082879f0 */ /* 0x000fe2000c0018ff */
[----:B------:R-:W-:Y:S01]  /*17a0*/  UMOV UR8, UR17 ;  /* 0x0000001100087c82 */ /* 0x000fe20008000000 */
[----:B------:R-:W-:Y:S01]  /*17b0*/  UMOV UR9, 0xc0000010 ;  /* 0xc000001000097882 */ /* 0x000fe20000000000 */
[----:B------:R-:W-:Y:S01]  /*17c0*/  UMOV UR12, UR8 ;  /* 0x00000008000c7c82 */ /* 0x000fe20008000000 */
[----:B------:R-:W-:Y:S01]  /*17d0*/  UMOV UR13, UR9 ;  /* 0x00000009000d7c82 */ /* 0x000fe20008000000 */
[----:B------:R-:W-:Y:S01]  /*17e0*/  UIADD3 UR17, UR4, 0x200, URZ ;  /* 0x0000020004117890 */ /* 0x000fe2000fffe03f */
[----:B------:R-:W-:Y:S02]  /*17f0*/  UMOV UR5, UR9 ;  /* 0x0000000900057c82 */ /* 0x000fe40008000000 */
[----:B------:R-:W-:Y:S01]  /*1800*/  UMOV UR4, UR8 ;  /* 0x0000000800047c82 */ /* 0x000fe20008000000 */
[----:B------:R-:W-:Y:S02]  /*1810*/  WARPGROUP.DEPBAR.LE gsb0, 0x0 ;  /* 0x00008000000079c5 */ /* 0x000fe40000010000 */
[----:B------:R-:W-:-:S06]  /*1820*/  WARPGROUP.ARRIVE ;  /* 0x00000000000079c5 */ /* 0x000fcc0000000000 */
[----:B------:R-:W-:Y:S03]  /*1830*/  HGMMA.64x16x16.F32.BF16 R32, gdesc[UR8], RZ, !UPT, gsb0 ;  /* 0x00200000082079f0 */ /* 0x000fe6000c0018ff */
        /* <DEDUP_REMOVED lines=10> */
[----:B------:R-:W-:Y:S02]  /*18e0*/  WARPGROUP.DEPBAR.LE gsb0, 0x0 ;  /* 0x00008000000079c5 */ /* 0x000fe40000010000 */
[----:B------:R-:W-:-:S06]  /*18f0*/  WARPGROUP.ARRIVE ;  /* 0x00000000000079c5 */ /* 0x000fcc0000000000 */
[----:B------:R-:W-:Y:S01]  /*1900*/  HGMMA.64x16x16.F32.BF16 R72, gdesc[UR4], RZ, !UPT, gsb0 ;  /* 0x00200000044879f0 */ /* 0x000fe2000c0018ff */
[----:B------:R-:W-:Y:S01]  /*1910*/  UMOV UR6, UR10 ;  /* 0x0000000a00067c82 */ /* 0x000fe20008000000 */
        /* <DEDUP_REMOVED lines=8> */
[----:B------:R-:W-:Y:S05]  /*19a0*/  @!P2 BRA `(.L_x_19) ;  /* 0x00000004006ca947 */ /* 0x000fea0003800000 */
[----:B------:R-:W-:Y:S01]  /*19b0*/  UIADD3 UR17, UR41, 0x1, URZ ;  /* 0x0000000129117890 */ /* 0x000fe2000fffe03f */
[----:B01----:R-:W-:Y:S01]  /*19c0*/  IMAD.U32 R0, RZ, RZ, UR44 ;  /* 0x0000002cff007e24 */ /* 0x003fe2000f8e00ff */
[----:B------:R-:W-:Y:S02]  /*19d0*/  UMOV UR18, UR41 ;  /* 0x0000002900127c82 */ /* 0x000fe40008000000 */
[----:B------:R-:W-:-:S04]  /*19e0*/  UISETP.NE.AND UP0, UPT, UR17, 0x10, UPT ;  /* 0x000000101100788c */ /* 0x000fc8000bf05270 */
[----:B------:R-:W-:Y:S02]  /*19f0*/  USEL UR4, URZ, 0x1, UP0 ;  /* 0x000000013f047887 */ /* 0x000fe40008000000 */
[----:B------:R-:W-:Y:S02]  /*1a00*/  USEL UR17, UR17, URZ, UP0 ;  /* 0x0000003f11117287 */ /* 0x000fe40008000000 */
[----:B------:R-:W-:-:S06]  /*1a10*/  ULOP3.LUT UR4, UR40, UR4, URZ, 0x3c, !UPT ;  /* 0x0000000428047292 */ /* 0x000fcc000f8e3c3f */
[----:B------:R-:W-:-:S07]  /*1a20*/  IMAD.U32 R5, RZ, RZ, UR4 ;  /* 0x00000004ff057e24 */ /* 0x000fce000f8e00ff */
.L_x_26:
[----:B01----:R-:W-:Y:S05]  /*1a30*/  @!P0 BRA `(.L_x_20) ;  /* 0x0000000000048947 */ /* 0x003fea0003800000 */
[----:B------:R-:W-:Y:S01]  /*1a40*/  BPT.TRAP 0x1 ;  /* 0x000000040000795c */ /* 0x000fe20000300000 */
.L_x_20:
[----:B------:R-:W-:Y:S01]  /*1a50*/  ULEA UR4, UR17, UR45, 0x3 ;  /* 0x0000002d11047291 */ /* 0x000fe2000f8e183f */
[----:B------:R-:W-:-:S08]  /*1a60*/  SHF.L.U32 R3, R5, 0x1f, RZ ;  /* 0x0000001f05037819 */ /* 0x000fd000000006ff */
[----:B------:R0:W1:Y:S01]  /*1a70*/  SYNCS.PHASECHK.TRANS64.TRYWAIT P1, [UR4], R3 ;  /* 0x00000003ff0075a7 */ /* 0x0000620008020144 */
[----:B------:R-:W-:Y:S05]  /*1a80*/  @!P0 BRA `(.L_x_21) ;  /* 0x0000000000048947 */ /* 0x000fea0003800000 */
[----:B------:R-:W-:Y:S01]  /*1a90*/  BPT.TRAP 0x1 ;  /* 0x000000040000795c */ /* 0x000fe20000300000 */
.L_x_21:
[----:B-1----:R-:W-:Y:S05]  /*1aa0*/  @P1 BRA `(.L_x_22) ;  /* 0x0000000000081947 */ /* 0x002fea0003800000 */
[----:B------:R-:W1:Y:S02]  /*1ab0*/  SYNCS.PHASECHK.TRANS64.TRYWAIT P1, [UR4], R3 ;  /* 0x00000003ff0075a7 */ /* 0x000e640008020144 */
[----:B-1----:R-:W-:Y:S05]  /*1ac0*/  @!P1 BRA `(.L_x_23) ;  /* 0x0000007800809947 */ /* 0x002fea0003800000 */
.L_x_22:
[----:B------:R-:W-:Y:S01]  /*1ad0*/  UIMAD UR4, UR17, 0x300, UR46 ;  /* 0x00000300110478a4 */ /* 0x000fe2000f8e022e */
[----:B------:R-:W-:Y:S01]  /*1ae0*/  WARPGROUP.ARRIVE ;  /* 0x00000000000079c5 */ /* 0x000fe20000000000 */
[----:B------:R-:W-:Y:S01]  /*1af0*/  UIMAD UR6, UR17, 0x60, UR16 ;  /* 0x00000060110678a4 */ /* 0x000fe2000f8e0210 */
[----:B------:R-:W-:Y:S01]  /*1b00*/  UMOV UR5, 0xc0000010 ;  /* 0xc000001000057882 */ /* 0x000fe20000000000 */
[----:B------:R-:W-:Y:S02]  /*1b10*/  UMOV UR7, 0xc0000010 ;  /* 0xc000001000077882 */ /* 0x000fe40000000000 */
[----:B------:R-:W-:Y:S01]  /*1b20*/  UIADD3 UR14, UR6, 0x20, URZ ;  /* 0x00000020060e7890 */ /* 0x000fe2000fffe03f */
[----:B------:R-:W-:Y:S01]  /*1b30*/  UMOV UR12, UR4 ;  /* 0x00000004000c7c82 */ /* 0x000fe20008000000 */
[----:B------:R-:W-:Y:S01]  /*1b40*/  UMOV UR13, UR5 ;  /* 0x00000005000d7c82 */ /* 0x000fe20008000000 */
[----:B------:R-:W-:Y:S02]  /*1b50*/  UMOV UR15, 0xc0000010 ;  /* 0xc0000010000f7882 */ /* 0x000fe40000000000 */
[----:B------:R-:W-:Y:S01]  /*1b60*/  HGMMA.64x16x16.F32.BF16 R88, gdesc[UR4], R88, gsb0 ;  /* 0x00200000045879f0 */ /* 0x000fe20008001858 */
[----:B------:R-:W-:Y:S01]  /*1b70*/  UIADD3 UR10, UR6, 0x40, URZ ;  /* 0x00000040060a7890 */ /* 0x000fe2000fffe03f */
[----:B------:R-:W-:Y:S01]  /*1b80*/  UMOV UR8, UR4 ;  /* 0x0000000400087c82 */ /* 0x000fe20008000000 */
[----:B------:R-:W-:Y:S01]  /*1b90*/  UMOV UR9, UR5 ;  /* 0x0000000500097c82 */ /* 0x000fe20008000000 */
[----:B------:R-:W-:Y:S01]  /*1ba0*/  UMOV UR11, 0xc0000010 ;  /* 0xc0000010000b7882 */ /* 0x000fe20000000000 */
[----:B------:R-:W-:Y:S01]  /*1bb0*/  UIADD3 UR19, UR4, 0x100, URZ ;  /* 0x0000010004137890 */ /* 0x000fe2000fffe03f */
[----:B------:R-:W-:-:S02]  /*1bc0*/  WARPGROUP.DEPBAR.LE gsb0, 0x0 ;  /* 0x00008000000079c5 */ /* 0x000fc40000010000 */
[----:B------:R-:W-:-:S06]  /*1bd0*/  WARPGROUP.ARRIVE ;  /* 0x00000000000079c5 */ /* 0x000fcc0000000000 */
[----:B------:R-:W-:Y:S03]  /*1be0*/  HGMMA.64x16x16.F32.BF16 R64, gdesc[UR12], R64, gsb0 ;  /* 0x002000000c4079f0 */ /* 0x000fe60008001840 */
[----:B------:R-:W-:Y:S02]  /*1bf0*/  WARPGROUP.DEPBAR.LE gsb0, 0x0 ;  /* 0x00008000000079c5 */ /* 0x000fe40000010000 */
[----:B------:R-:W-:-:S06]  /*1c00*/  WARPGROUP.ARRIVE ;  /* 0x00000000000079c5 */ /* 0x000fcc0000000000 */
[----:B------:R-:W-:Y:S01]  /*1c10*/  HGMMA.64x16x16.F32.BF16 R40, gdesc[UR8], R40, gsb0 ;  /* 0x00200000082879f0 */ /* 0x000fe20008001828 */
        /* <DEDUP_REMOVED lines=9> */
[----:B------:R-:W-:Y:S03]  /*1cb0*/  HGMMA.64x16x16.F32.BF16 R32, gdesc[UR8], R32, gsb0 ;  /* 0x00200000082079f0 */ /* 0x000fe60008001820 */
[----:B------:R-:W-:Y:S02]  /*1cc0*/  WARPGROUP.DEPBAR.LE gsb0, 0x0 ;  /* 0x00008000000079c5 */ /* 0x000fe40000010000 */
        /* <DEDUP_REMOVED lines=9> */
[----:B------:R-:W-:Y:S02]  /*1d60*/  WARPGROUP.DEPBAR.LE gsb0, 0x0 ;  /* 0x00008000000079c5 */ /* 0x000fe40000010000 */
[----:B------:R-:W-:-:S06]  /*1d70*/  WARPGROUP.ARRIVE ;  /* 0x00000000000079c5 */ /* 0x000fcc0000000000 */
[----:B------:R-:W-:Y:S01]  /*1d80*/  HGMMA.64x16x16.F32.BF16 R72, gdesc[UR4], R72, gsb0 ;  /* 0x00200000044879f0 */ /* 0x000fe20008001848 */
[----:B------:R-:W-:Y:S01]  /*1d90*/  UMOV UR6, UR10 ;  /* 0x0000000a00067c82 */ /* 0x000fe20008000000 */
        /* <DEDUP_REMOVED lines=8> */
[----:B------:R-:W-:Y:S05]  /*1e20*/  @!P0 BRA `(.L_x_24) ;  /* 0x0000000000048947 */ /* 0x000fea0003800000 */
[----:B------:R-:W-:Y:S01]  /*1e30*/  BPT.TRAP 0x1 ;  /* 0x000000040000795c */ /* 0x000fe20000300000 */
.L_x_24:
[----:B------:R-:W-:Y:S01]  /*1e40*/  ULEA UR4, UR18, UR45, 0x3 ;  /* 0x0000002d12047291 */ /* 0x000fe2000f8e183f */
[----:B------:R-:W-:-:S03]  /*1e50*/  ISETP.GT.U32.AND P1, PT, R18, 0x1, PT ;  /* 0x000000011200780c */ /* 0x000fc60003f24070 */
[----:B------:R-:W-:-:S04]  /*1e60*/  UIADD3 UR4, UR4, 0x80, URZ ;  /* 0x0000008004047890 */ /* 0x000fc8000fffe03f */
[----:B------:R-:W-:-:S09]  /*1e70*/  UPRMT UR4, URZ, 0x654, UR4 ;  /* 0x000006543f047896 */ /* 0x000fd20008000004 */
[----:B------:R-:W-:Y:S01]  /*1e80*/  SYNCS.ARRIVE.TRANS64.RED.A1T0 RZ, [UR4], RZ ;  /* 0x000000ffffff79a7 */ /* 0x000fe20008100404 */
[----:B------:R-:W-:Y:S05]  /*1e90*/  @P1 BRA `(.L_x_25) ;  /* 0x0000000000041947 */ /* 0x000fea0003800000 */
[----:B------:R-:W-:Y:S01]  /*1ea0*/  BPT.TRAP 0x1 ;  /* 0x000000040000795c */ /* 0x000fe20000300000 */
.L_x_25:
[----:B------:R-:W-:Y:S01]  /*1eb0*/  UIADD3 UR17, UR17, 0x1, URZ ;  /* 0x0000000111117890 */ /* 0x000fe2000fffe03f */
[C---:B------:R-:W-:Y:S01]  /*1ec0*/  ISETP.GT.AND P1, PT, R0.reuse, 0x1, PT ;  /* 0x000000010000780c */ /* 0x040fe20003f24270 */
[----:B------:R-:W-:Y:S01]  /*1ed0*/  UIADD3 UR18, UR18, 0x1, URZ ;  /* 0x0000000112127890 */ /* 0x000fe2000fffe03f */
[----:B------:R-:W-:Y:S01]  /*1ee0*/  VIADD R0, R0, 0xffffffff ;  /* 0xffffffff00007836 */ /* 0x000fe20000000000 */
[----:B------:R-:W-:Y:S02]  /*1ef0*/  UISETP.NE.AND UP0, UPT, UR17, 0x10, UPT ;  /* 0x000000101100788c */ /* 0x000fe4000bf05270 */
[----:B------:R-:W-:Y:S02]  /*1f00*/  UISETP.NE.AND UP1, UPT, UR18, 0x10, UPT ;  /* 0x000000101200788c */ /* 0x000fe4000bf25270 */
[----:B------:R-:W-:Y:S02]  /*1f10*/  USEL UR4, URZ, 0x1, UP0 ;  /* 0x000000013f047887 */ /* 0x000fe40008000000 */
[----:B------:R-:W-:-:S02]  /*1f20*/  USEL UR17, UR17, URZ, UP0 ;  /* 0x0000003f11117287 */ /* 0x000fc40008000000 */
[----:B------:R-:W-:Y:S02]  /*1f30*/  USEL UR18, UR18, URZ, UP1 ;  /* 0x0000003f12127287 */ /* 0x000fe40008800000 */
[----:B------:R-:W-:Y:S01]  /*1f40*/  LOP3.LUT R5, R5, UR4, RZ, 0x3c, !PT ;  /* 0x0000000405057c12 */ /* 0x000fe2000f8e3cff */
[----:B------:R-:W-:Y:S09]  /*1f50*/  @P1 BRA `(.L_x_26) ;  /* 0xfffffff800b41947 */ /* 0x000ff2000383ffff */
.L_x_19:
[----:B01----:R-:W0:Y:S02]  /*1f60*/  LDC R0, c[0x0][0x28c] ;  /* 0x0000a300ff007b82 */ /* 0x003e240000000800 */
[----:B0-----:R-:W-:-:S13]  /*1f70*/  ISETP.GE.AND P1, PT, R0, 0x1, PT ;  /* 0x000000010000780c */ /* 0x001fda0003f26270 */
[----:B------:R-:W-:Y:S05]  /*1f80*/  @!P1 BRA `(.L_x_27) ;  /* 0x00000000002c9947 */ /* 0x000fea0003800000 */
[----:B------:R-:W-:Y:S05]  /*1f90*/  @!P0 BRA `(.L_x_28) ;  /* 0x0000000000048947 */ /* 0x000fea0003800000 */
[----:B------:R-:W-:Y:S01]  /*1fa0*/  BPT.TRAP 0x1 ;  /* 0x000000040000795c */ /* 0x000fe20000300000 */
.L_x_28:
[----:B------:R-:W-:Y:S01]  /*1fb0*/  UIADD3 UR4, UR44, UR41, URZ ;  /* 0x000000292c047290 */ /* 0x000fe2000fffe03f */
[----:B------:R-:W-:-:S03]  /*1fc0*/  ISETP.GT.U32.AND P0, PT, R18, 0x1, PT ;  /* 0x000000011200780c */ /* 0x000fc60003f04070 */
[----:B------:R-:W-:-:S04]  /*1fd0*/  USHF.L.U32 UR4, UR4, 0x3, URZ ;  /* 0x0000000304047899 */ /* 0x000fc8000800063f */
[----:B------:R-:W-:-:S04]  /*1fe0*/  ULOP3.LUT UR4, UR4, 0x78, URZ, 0xc0, !UPT ;  /* 0x0000007804047892 */ /* 0x000fc8000f8ec03f */
[----:B------:R-:W-:-:S04]  /*1ff0*/  UIADD3 UR4, UR45, 0x80, UR4 ;  /* 0x000000802d047890 */ /* 0x000fc8000fffe004 */
[----:B------:R-:W-:-:S09]  /*2000*/  UPRMT UR4, URZ, 0x654, UR4 ;  /* 0x000006543f047896 */ /* 0x000fd20008000004 */
[----:B------:R-:W-:Y:S01]  /*2010*/  SYNCS.ARRIVE.TRANS64.RED.A1T0 RZ, [UR4], RZ ;  /* 0x000000ffffff79a7 */ /* 0x000fe20008100404 */
[----:B------:R-:W-:Y:S05]  /*2020*/  @P0 BRA `(.L_x_27) ;  /* 0x0000000000040947 */ /* 0x000fea0003800000 */
[----:B------:R-:W-:Y:S01]  /*2030*/  BPT.TRAP 0x1 ;  /* 0x000000040000795c */ /* 0x000fe20000300000 */
.L_x_27:
[----:B------:R-:W-:Y:S01]  /*2040*/  UIADD3 UR41, UR43, UR41, URZ ;  /* 0x000000292b297290 */ /* 0x000fe2000fffe03f */
[----:B------:R-:W-:Y:S01]  /*2050*/  IMAD R3, R103, 0x30, RZ ;  /* 0x0000003067037824 */ /* 0x000fe200078e02ff */
[----:B------:R-:W-:Y:S01]  /*2060*/  ULDC UR5, c[0x0][0x288] ;  /* 0x0000a20000057ab9 */ /* 0x000fe20000000800 */
[----:B------:R-:W-:Y:S01]  /*2070*/  IMAD R103, R105, 0x180, RZ ;  /* 0x0000018069677824 */ /* 0x000fe200078e02ff */
[----:B------:R-:W-:Y:S01]  /*2080*/  USHF.R.U32.HI UR4, URZ, 0x4, UR41 ;  /* 0x000000043f047899 */ /* 0x000fe20008011629 */
[----:B------:R-:W-:Y:S01]  /*2090*/  SHF.R.S32.HI R13, RZ, 0x1f, R19 ;  /* 0x0000001fff0d7819 */ /* 0x000fe20000011413 */
[----:B------:R-:W-:Y:S01]  /*20a0*/  ULDC UR8, c[0x0][0x284] ;  /* 0x0000a10000087ab9 */ /* 0x000fe20000000800 */
[C---:B------:R-:W-:Y:S01]  /*20b0*/  ISETP.GE.AND P0, PT, R3.reuse, UR5, PT ;  /* 0x0000000503007c0c */ /* 0x040fe2000bf06270 */
[----:B------:R-:W-:Y:S01]  /*20c0*/  ULOP3.LUT UR4, UR4, 0x1, URZ, 0xc0, !UPT ;  /* 0x0000000104047892 */ /* 0x000fe2000f8ec03f */
[----:B------:R-:W-:Y:S01]  /*20d0*/  LOP3.LUT R6, R3, 0x6, R99, 0xf8, !PT ;  /* 0x0000000603067812 */ /* 0x000fe200078ef863 */
[----:B------:R-:W-:Y:S01]  /*20e0*/  UISETP.GT.U32.AND UP1, UPT, UR41, 0xf, UPT ;  /* 0x0000000f2900788c */ /* 0x000fe2000bf24070 */
[----:B------:R-:W-:Y:S01]  /*20f0*/  ISETP.GE.OR P0, PT, R103, UR8, P0 ;  /* 0x0000000867007c0c */ /* 0x000fe20008706670 */
[----:B------:R-:W-:Y:S01]  /*2100*/  UISETP.NE.U32.AND UP0, UPT, UR4, 0x1, UPT ;  /* 0x000000010400788c */ /* 0x000fe2000bf05070 */
[----:B------:R-:W-:Y:S01]  /*2110*/  SHF.R.S32.HI R7, RZ, 0x1f, R6 ;  /* 0x0000001fff077819 */ /* 0x000fe20000011406 */
[----:B------:R-:W-:-:S02]  /*2120*/  UISETP.LT.U32.AND UP1, UPT, UR43, 0x10, UP1 ;  /* 0x000000102b00788c */ /* 0x000fc40008f21070 */
[----:B------:R-:W-:Y:S01]  /*2130*/  UISETP.GT.U32.AND UP0, UPT, UR43, 0xf, !UP0 ;  /* 0x0000000f2b00788c */ /* 0x000fe2000c704070 */
[----:B------:R-:W-:Y:S01]  /*2140*/  ULDC.64 UR6, c[0x0][0x5d0] ;  /* 0x0001740000067ab9 */ /* 0x000fe20000000a00 */
[----:B------:R-:W-:Y:S01]  /*2150*/  USEL UR5, URZ, 0x1, !UP1 ;  /* 0x000000013f057887 */ /* 0x000fe2000c800000 */
[----:B------:R-:W-:Y:S01]  /*2160*/  IMAD R0, R13, UR6, RZ ;  /* 0x000000060d007c24 */ /* 0x000fe2000f8e02ff */
[----:B------:R-:W-:Y:S01]  /*2170*/  USEL UR4, URZ, 0x1, !UP0 ;  /* 0x000000013f047887 */ /* 0x000fe2000c000000 */
[C---:B------:R-:W-:Y:S01]  /*2180*/  IMAD.WIDE.U32 R4, R19.reuse, UR6, R6 ;  /* 0x0000000613047c25 */ /* 0x040fe2000f8e0006 */
[----:B------:R-:W-:Y:S02]  /*2190*/  ULOP3.LUT UR41, UR41, 0xf, URZ, 0xc0, !UPT ;  /* 0x0000000f29297892 */ /* 0x000fe4000f8ec03f */
[----:B------:R-:W-:Y:S01]  /*21a0*/  ULOP3.LUT UR40, UR4, UR40, UR5, 0x96, !UPT ;  /* 0x0000002804287292 */ /* 0x000fe2000f8e9605 */
[----:B------:R-:W-:Y:S02]  /*21b0*/  IMAD R11, R19, UR7, R0 ;  /* 0x00000007130b7c24 */ /* 0x000fe4000f8e0200 */
[----:B------:R-:W-:-:S02]  /*21c0*/  IMAD.MOV.U32 R0, RZ, RZ, -0x1 ;  /* 0xffffffffff007424 */ /* 0x000fc400078e00ff */
[----:B------:R-:W-:Y:S02]  /*21d0*/  IMAD.IADD R11, R5, 0x1, R11 ;  /* 0x00000001050b7824 */ /* 0x000fe400078e020b */
[----:B------:R-:W-:Y:S01]  /*21e0*/  IMAD.MOV.U32 R10, RZ, RZ, R4 ;  /* 0x000000ffff0a7224 */ /* 0x000fe200078e0004 */
[----:B------:R-:W-:Y:S06]  /*21f0*/  @P0 BRA `(.L_x_29) ;  /* 0x0000004c00ec0947 */ /* 0x000fec0003800000 */
[----:B------:R-:W0:Y:S01]  /*2200*/  LDC.64 R4, c[0x0][0x5c8] ;  /* 0x00017200ff047b82 */ /* 0x000e220000000a00 */
[----:B-----5:R-:W-:Y:S01]  /*2210*/  FSETP.NEU.AND P1, PT, R97, RZ, PT ;  /* 0x000000ff6100720b */ /* 0x020fe20003f2d000 */
[----:B------:R-:W-:Y:S01]  /*2220*/  IMAD.WIDE R8, R105, 0x180, R22 ;  /* 0x0000018069087825 */ /* 0x000fe200078e0216 */
[----:B------:R-:W-:Y:S03]  /*2230*/  BSSY B0, `(.L_x_29) ;  /* 0x00004f7000007945 */ /* 0x000fe60003800000 */
[----:B------:R-:W-:Y:S02]  /*2240*/  IMAD.IADD R103, R102, 0x1, -R103 ;  /* 0x0000000166677824 */ /* 0x000fe400078e0a67 */
[----:B------:R-:W-:-:S03]  /*2250*/  IMAD.IADD R3, R98, 0x1, -R3 ;  /* 0x0000000162037824 */ /* 0x000fc600078e0a03 */
[----:B------:R-:W-:-:S04]  /*2260*/  ISETP.GT.AND P4, PT, R103, RZ, PT ;  /* 0x000000ff6700720c */ /* 0x000fc80003f84270 */
[----:B------:R-:W-:Y:S01]  /*2270*/  ISETP.GT.AND P0, PT, R3, RZ, P4 ;  /* 0x000000ff0300720c */ /* 0x000fe20002704270 */
[-C--:B0-----:R-:W-:Y:S02]  /*2280*/  IMAD R12, R9, R4.reuse, RZ ;  /* 0x00000004090c7224 */ /* 0x081fe400078e02ff */
[----:B------:R-:W-:-:S04]  /*2290*/  IMAD.WIDE.U32 R112, R8, R4, R10 ;  /* 0x0000000408707225 */ /* 0x000fc800078e000a */
[----:B------:R-:W-:-:S04]  /*22a0*/  IMAD R11, R8, R5, R12 ;  /* 0x00000005080b7224 */ /* 0x000fc800078e020c */
[----:B------:R-:W-:Y:S01]  /*22b0*/  IMAD.IADD R115, R113, 0x1, R11 ;  /* 0x0000000171737824 */ /* 0x000fe200078e020b */
[----:B------:R-:W-:Y:S06]  /*22c0*/  @!P1 BRA `(.L_x_30) ;  /* 0x0000003800609947 */ /* 0x000fec0003800000 */
[----:B------:R-:W0:Y:S01]  /*22d0*/  LDC.64 R20, c[0x0][0x5b8] ;  /* 0x00016e00ff147b82 */ /* 0x000e220000000a00 */
[----:B------:R-:W-:-:S07]  /*22e0*/  ULDC.64 UR4, c[0x0][0x5c0] ;  /* 0x0001700000047ab9 */ /* 0x000fce0000000a00 */
[----:B------:R-:W1:Y:S08]  /*22f0*/  LDC.64 R14, c[0x0][0x5b0] ;  /* 0x00016c00ff0e7b82 */ /* 0x000e700000000a00 */
[----:B------:R-:W2:Y:S01]  /*2300*/  LDC.64 R10, c[0x0][0x5a8] ;  /* 0x00016a00ff0a7b82 */ /* 0x000ea20000000a00 */
[-C--:B0-----:R-:W-:Y:S02]  /*2310*/  IMAD R12, R13, R20.reuse, RZ ;  /* 0x000000140d0c7224 */ /* 0x081fe400078e02ff */
[----:B------:R-:W-:-:S04]  /*2320*/  IMAD.WIDE.U32 R108, R19, R20, R6 ;  /* 0x00000014136c7225 */ /* 0x000fc800078e0006 */
[----:B------:R-:W-:Y:S02]  /*2330*/  IMAD R21, R19, R21, R12 ;  /* 0x0000001513157224 */ /* 0x000fe400078e020c */
[-C--:B-1----:R-:W-:Y:S02]  /*2340*/  IMAD R119, R9, R14.reuse, RZ ;  /* 0x0000000e09777224 */ /* 0x082fe400078e02ff */
[----:B------:R-:W-:Y:S02]  /*2350*/  IMAD.IADD R107, R109, 0x1, R21 ;  /* 0x000000016d6b7824 */ /* 0x000fe400078e0215 */
[----:B------:R-:W-:Y:S02]  /*2360*/  IMAD.MOV.U32 R106, RZ, RZ, R108 ;  /* 0x000000ffff6a7224 */ /* 0x000fe400078e006c */
[C---:B------:R-:W-:Y:S02]  /*2370*/  IMAD R119, R8.reuse, R15, R119 ;  /* 0x0000000f08777224 */ /* 0x040fe400078e0277 */
[----:B------:R-:W-:-:S04]  /*2380*/  IMAD.WIDE.U32 R12, R8, R14, R106 ;  /* 0x0000000e080c7225 */ /* 0x000fc800078e006a */
[----:B------:R-:W-:Y:S01]  /*2390*/  IMAD.IADD R13, R13, 0x1, R119 ;  /* 0x000000010d0d7824 */ /* 0x000fe200078e0277 */
[----:B--2---:R-:W-:-:S04]  /*23a0*/  LEA R104, P1, R12, R10, 0x1 ;  /* 0x0000000a0c687211 */ /* 0x004fc800078208ff */
[----:B------:R-:W-:-:S05]  /*23b0*/  LEA.HI.X R105, R12, R11, R13, 0x1, P1 ;  /* 0x0000000b0c697211 */ /* 0x000fca00008f0c0d */
[----:B------:R0:W2:Y:S01]  /*23c0*/  @P0 LDG.E.LTC128B.U16 R113, desc[UR38][R104.64] ;  /* 0x0000002668710981 */ /* 0x0000a2000c1e1520 */
[----:B------:R-:W-:Y:S01]  /*23d0*/  IMAD.WIDE.U32 R110, R8, R14, R6 ;  /* 0x0000000e086e7225 */ /* 0x000fe200078e0006 */
[----:B------:R-:W-:Y:S03]  /*23e0*/  BSSY B1, `(.L_x_31) ;  /* 0x0000013000017945 */ /* 0x000fe60003800000 */
[----:B------:R-:W-:Y:S02]  /*23f0*/  IMAD.IADD R111, R119, 0x1, R111 ;  /* 0x00000001776f7824 */ /* 0x000fe400078e026f */
[----:B------:R-:W-:-:S03]  /*2400*/  IMAD.WIDE.U32 R110, R19, R20, R110 ;  /* 0x00000014136e7225 */ /* 0x000fc600078e006e */
[----:B0-----:R-:W-:Y:S01]  /*2410*/  LEA R104, P2, R110, R10, 0x1 ;  /* 0x0000000a6e687211 */ /* 0x001fe200078408ff */
[----:B--2---:R-:W-:-:S04]  /*2420*/  IMAD.U32 R12, R113, 0x10000, RZ ;  /* 0x00010000710c7824 */ /* 0x004fc800078e00ff */
[----:B------:R-:W-:Y:S01]  /*2430*/  FMUL R13, R12, R97 ;  /* 0x000000610c0d7220 */ /* 0x000fe20000400000 */
[----:B------:R-:W-:-:S03]  /*2440*/  LEA R12, P1, R112, UR4, 0x1 ;  /* 0x00000004700c7c11 */ /* 0x000fc6000f8208ff */
[----:B------:R-:W-:Y:S01]  /*2450*/  FFMA R13, R88, R96, R13 ;  /* 0x00000060580d7223 */ /* 0x000fe2000000000d */
[----:B------:R-:W-:-:S04]  /*2460*/  IMAD.IADD R88, R21, 0x1, R111 ;  /* 0x0000000115587824 */ /* 0x000fc800078e026f */
[----:B------:R-:W-:Y:S02]  /*2470*/  F2FP.BF16.F32.PACK_AB R105, RZ, R13 ;  /* 0x0000000dff69723e */ /* 0x000fe400000010ff */
[----:B------:R-:W-:Y:S02]  /*2480*/  LEA.HI.X R13, R112, UR5, R115, 0x1, P1 ;  /* 0x00000005700d7c11 */ /* 0x000fe400088f0c73 */
[----:B------:R-:W-:Y:S02]  /*2490*/  ISETP.GT.AND P1, PT, R3, 0x1, P4 ;  /* 0x000000010300780c */ /* 0x000fe40002724270 */
[----:B------:R-:W-:Y:S02]  /*24a0*/  PRMT R111, R105, 0x7610, R111 ;  /* 0x00007610696f7816 */ /* 0x000fe4000000006f */
[----:B------:R-:W-:Y:S01]  /*24b0*/  LEA.HI.X R105, R110, R11, R88, 0x1, P2 ;  /* 0x0000000b6e697211 */ /* 0x000fe200010f0c58 */
[C---:B------:R-:W-:Y:S02]  /*24c0*/  IMAD.SHL.U32 R110, R14.reuse, 0x8, RZ ;  /* 0x000000080e6e7824 */ /* 0x040fe400078e00ff */
[----:B------:R0:W-:Y:S02]  /*24d0*/  @P0 STG.E.U16 desc[UR38][R12.64], R111 ;  /* 0x0000006f0c000986 */ /* 0x0001e4000c101526 */
[----:B0-----:R-:W-:-:S04]  /*24e0*/  SHF.L.U64.HI R111, R14, 0x3, R15 ;  /* 0x000000030e6f7819 */ /* 0x001fc8000001020f */
[----:B------:R-:W-:Y:S05]  /*24f0*/  @!P1 BRA `(.L_x_32) ;  /* 0x0000000000049947 */ /* 0x000fea0003800000 */
[----:B------:R0:W5:Y:S02]  /*2500*/  LDG.E.LTC128B.U16 R113, desc[UR38][R104.64+0x2] ;  /* 0x0000022668717981 */ /* 0x000164000c1e1520 */
.L_x_32:
[----:B------:R-:W-:Y:S05]  /*2510*/  BSYNC B1 ;  /* 0x0000000000017941 */ /* 0x000fea0003800000 */
.L_x_31:
[----:B-----5:R-:W-:Y:S01]  /*2520*/  IMAD.U32 R88, R113, 0x10000, RZ ;  /* 0x0001000071587824 */ /* 0x020fe200078e00ff */
[----:B------:R-:W-:Y:S01]  /*2530*/  ISETP.GT.AND P3, PT, R103, 0x8, PT ;  /* 0x000000086700780c */ /* 0x000fe20003f64270 */
[----:B------:R-:W-:Y:S01]  /*2540*/  IMAD.WIDE.U32 R120, R8, R14, R110 ;  /* 0x0000000e08787225 */ /* 0x000fe200078e006e */
[----:B------:R-:W-:-:S03]  /*2550*/  PRMT R116, R113, 0x7610, R116 ;  /* 0x0000761071747816 */ /* 0x000fc60000000074 */
[----:B------:R-:W-:Y:S01]  /*2560*/  FMUL R88, R88, R97 ;  /* 0x0000006158587220 */ /* 0x000fe20000400000 */
[----:B------:R-:W-:Y:S01]  /*2570*/  ISETP.GT.AND P0, PT, R3, RZ, P3 ;  /* 0x000000ff0300720c */ /* 0x000fe20001f04270 */
[----:B------:R-:W-:Y:S01]  /*2580*/  IMAD.IADD R125, R119, 0x1, R121 ;  /* 0x00000001777d7824 */ /* 0x000fe200078e0279 */
[----:B------:R-:W-:Y:S01]  /*2590*/  IADD3 R112, P2, R108, R120, RZ ;  /* 0x000000786c707210 */ /* 0x000fe20007f5e0ff */
[----:B------:R-:W-:-:S04]  /*25a0*/  FFMA R89, R89, R96, R88 ;  /* 0x0000006059597223 */ /* 0x000fc80000000058 */
[----:B------:R-:W-:Y:S01]  /*25b0*/  IMAD.X R114, R125, 0x1, R107, P2 ;  /* 0x000000017d727824 */ /* 0x000fe200010e066b */
[----:B------:R-:W-:Y:S02]  /*25c0*/  F2FP.BF16.F32.PACK_AB R115, RZ, R89 ;  /* 0x00000059ff73723e */ /* 0x000fe400000010ff */
[C---:B------:R-:W-:Y:S02]  /*25d0*/  LEA R88, P2, R112.reuse, R10, 0x1 ;  /* 0x0000000a70587211 */ /* 0x040fe400078408ff */
[----:B------:R-:W-:Y:S02]  /*25e0*/  PRMT R123, R115, 0x7610, R123 ;  /* 0x00007610737b7816 */ /* 0x000fe4000000007b */
[----:B------:R-:W-:-:S03]  /*25f0*/  LEA.HI.X R89, R112, R11, R114, 0x1, P2 ;  /* 0x0000000b70597211 */ /* 0x000fc600010f0c72 */
[----:B------:R1:W-:Y:S04]  /*2600*/  @P1 STG.E.U16 desc[UR38][R12.64+0x2], R123 ;  /* 0x0000027b0c001986 */ /* 0x0003e8000c101526 */
[----:B------:R2:W3:Y:S01]  /*2610*/  @P0 LDG.E.LTC128B.U16 R116, desc[UR38][R88.64] ;  /* 0x0000002658740981 */ /* 0x0004e2000c1e1520 */
[C---:B------:R-:W-:Y:S01]  /*2620*/  IMAD.SHL.U32 R113, R4.reuse, 0x10, RZ ;  /* 0x0000001004717824 */ /* 0x040fe200078e00ff */
[----:B------:R-:W-:Y:S01]  /*2630*/  SHF.L.U64.HI R117, R4, 0x4, R5 ;  /* 0x0000000404757819 */ /* 0x000fe20000010205 */
[----:B------:R-:W-:Y:S01]  /*2640*/  BSSY B1, `(.L_x_33) ;  /* 0x0000011000017945 */ /* 0x000fe20003800000 */
[----:B------:R-:W-:Y:S02]  /*2650*/  IADD3 R122, P1, R6, R120, RZ ;  /* 0x00000078067a7210 */ /* 0x000fe40007f3e0ff */
[----:B------:R-:W-:-:S03]  /*2660*/  IADD3 R114, P2, R113, R12, RZ ;  /* 0x0000000c71727210 */ /* 0x000fc60007f5e0ff */
[----:B-1----:R-:W-:Y:S01]  /*2670*/  IMAD.X R123, R7, 0x1, R125, P1 ;  /* 0x00000001077b7824 */ /* 0x002fe200008e067d */
[----:B------:R-:W-:Y:S01]  /*2680*/  ISETP.GT.AND P1, PT, R3, 0x1, P3 ;  /* 0x000000010300780c */ /* 0x000fe20001f24270 */
[----:B------:R-:W-:-:S03]  /*2690*/  IMAD.WIDE.U32 R122, R19, R20, R122 ;  /* 0x00000014137a7225 */ /* 0x000fc600078e007a */
[----:B--2---:R-:W-:Y:S01]  /*26a0*/  LEA R88, P5, R122, R10, 0x1 ;  /* 0x0000000a7a587211 */ /* 0x004fe200078a08ff */
[----:B---3--:R-:W-:-:S04]  /*26b0*/  IMAD.U32 R112, R116, 0x10000, RZ ;  /* 0x0001000074707824 */ /* 0x008fc800078e00ff */
[----:B------:R-:W-:-:S04]  /*26c0*/  FMUL R115, R112, R97 ;  /* 0x0000006170737220 */ /* 0x000fc80000400000 */
[----:B------:R-:W-:Y:S01]  /*26d0*/  FFMA R115, R90, R96, R115 ;  /* 0x000000605a737223 */ /* 0x000fe20000000073 */
[----:B------:R-:W-:-:S04]  /*26e0*/  IMAD.IADD R90, R21, 0x1, R123 ;  /* 0x00000001155a7824 */ /* 0x000fc800078e027b */
[----:B------:R-:W-:Y:S01]  /*26f0*/  F2FP.BF16.F32.PACK_AB R112, RZ, R115 ;  /* 0x00000073ff70723e */ /* 0x000fe200000010ff */
[----:B------:R-:W-:Y:S01]  /*2700*/  IMAD.X R115, R117, 0x1, R13, P2 ;  /* 0x0000000175737824 */ /* 0x000fe200010e060d */
[----:B------:R-:W-:-:S04]  /*2710*/  LEA.HI.X R89, R122, R11, R90, 0x1, P5 ;  /* 0x0000000b7a597211 */ /* 0x000fc800028f0c5a */
[----:B------:R1:W-:Y:S01]  /*2720*/  @P0 STG.E.U16 desc[UR38][R114.64], R112 ;  /* 0x0000007072000986 */ /* 0x0003e2000c101526 */
[----:B------:R-:W-:Y:S05]  /*2730*/  @!P1 BRA `(.L_x_34) ;  /* 0x0000000000049947 */ /* 0x000fea0003800000 */
[----:B------:R2:W5:Y:S02]  /*2740*/  LDG.E.LTC128B.U16 R116, desc[UR38][R88.64+0x2] ;  /* 0x0000022658747981 */ /* 0x000564000c1e1520 */
.L_x_34:
[----:B------:R-:W-:Y:S05]  /*2750*/  BSYNC B1 ;  /* 0x0000000000017941 */ /* 0x000fea0003800000 */
.L_x_33:
[----:B-----5:R-:W-:Y:S01]  /*2760*/  IMAD.U32 R90, R116, 0x10000, RZ ;  /* 0x00010000745a7824 */ /* 0x020fe200078e00ff */
[----:B------:R-:W-:Y:S01]  /*2770*/  ISETP.GT.AND P0, PT, R3, 0x8, P4 ;  /* 0x000000080300780c */ /* 0x000fe20002704270 */
[----:B------:R-:W-:Y:S02]  /*2780*/  BSSY B1, `(.L_x_35) ;  /* 0x000000a000017945 */ /* 0x000fe40003800000 */
[----:B------:R-:W-:-:S04]  /*2790*/  FMUL R90, R90, R97 ;  /* 0x000000615a5a7220 */ /* 0x000fc80000400000 */
[----:B------:R-:W-:Y:S01]  /*27a0*/  FFMA R90, R91, R96, R90 ;  /* 0x000000605b5a7223 */ /* 0x000fe2000000005a */
[----:B------:R-:W-:-:S04]  /*27b0*/  IMAD.MOV.U32 R91, RZ, RZ, R115 ;  /* 0x000000ffff5b7224 */ /* 0x000fc800078e0073 */
[----:B------:R-:W-:-:S04]  /*27c0*/  F2FP.BF16.F32.PACK_AB R90, RZ, R90 ;  /* 0x0000005aff5a723e */ /* 0x000fc800000010ff */
[----:B-1----:R-:W-:Y:S01]  /*27d0*/  PRMT R112, R90, 0x7610, R112 ;  /* 0x000076105a707816 */ /* 0x002fe20000000070 */
[----:B------:R-:W-:-:S05]  /*27e0*/  IMAD.MOV.U32 R90, RZ, RZ, R114 ;  /* 0x000000ffff5a7224 */ /* 0x000fca00078e0072 */
[----:B------:R1:W-:Y:S01]  /*27f0*/  @P1 STG.E.U16 desc[UR38][R90.64+0x2], R112 ;  /* 0x000002705a001986 */ /* 0x0003e2000c101526 */
[----:B------:R-:W-:Y:S05]  /*2800*/  @!P0 BRA `(.L_x_36) ;  /* 0x0000000000048947 */ /* 0x000fea0003800000 */
[----:B------:R3:W5:Y:S02]  /*2810*/  LDG.E.LTC128B.U16 R116, desc[UR38][R104.64+0x10] ;  /* 0x0000102668747981 */ /* 0x000764000c1e1520 */
.L_x_36:
[----:B------:R-:W-:Y:S05]  /*2820*/  BSYNC B1 ;  /* 0x0000000000017941 */ /* 0x000fea0003800000 */
.L_x_35:
[----:B-1---5:R-:W-:Y:S01]  /*2830*/  IMAD.U32 R112, R116, 0x10000, RZ ;  /* 0x0001000074707824 */ /* 0x022fe200078e00ff */
[----:B------:R-:W-:Y:S01]  /*2840*/  ISETP.GT.AND P1, PT, R3, 0x9, P4 ;  /* 0x000000090300780c */ /* 0x000fe20002724270 */
[----:B------:R-:W-:Y:S02]  /*2850*/  BSSY B1, `(.L_x_37) ;  /* 0x0000007000017945 */ /* 0x000fe40003800000 */
[----:B------:R-:W-:-:S04]  /*2860*/  FMUL R123, R112, R97 ;  /* 0x00000061707b7220 */ /* 0x000fc80000400000 */
[----:B------:R-:W-:-:S05]  /*2870*/  FFMA R123, R92, R96, R123 ;  /* 0x000000605c7b7223 */ /* 0x000fca000000007b */
[----:B------:R-:W-:-:S05]  /*2880*/  F2FP.BF16.F32.PACK_AB R123, RZ, R123 ;  /* 0x0000007bff7b723e */ /* 0x000fca00000010ff */
[----:B------:R1:W-:Y:S01]  /*2890*/  @P0 STG.E.U16 desc[UR38][R12.64+0x10], R123 ;  /* 0x0000107b0c000986 */ /* 0x0003e2000c101526 */
[----:B------:R-:W-:Y:S05]  /*28a0*/  @!P1 BRA `(.L_x_38) ;  /* 0x0000000000049947 */ /* 0x000fea0003800000 */
[----:B------:R4:W5:Y:S02]  /*28b0*/  LDG.E.LTC128B.U16 R116, desc[UR38][R104.64+0x12] ;  /* 0x0000122668747981 */ /* 0x000964000c1e1520 */
.L_x_38:
[----:B------:R-:W-:Y:S05]  /*28c0*/  BSYNC B1 ;  /* 0x0000000000017941 */ /* 0x000fea0003800000 */
.L_x_37:
[----:B-----5:R-:W-:Y:S01]  /*28d0*/  IMAD.U32 R92, R116, 0x10000, RZ ;  /* 0x00010000745c7824 */ /* 0x020fe200078e00ff */
        /* <DEDUP_REMOVED lines=8> */
.L_x_40:
[----:B------:R-:W-:Y:S05]  /*2960*/  BSYNC B1 ;  /* 0x0000000000017941 */ /* 0x000fea0003800000 */
.L_x_39:
[----:B0----5:R-:W-:Y:S01]  /*2970*/  IMAD.U32 R92, R116, 0x10000, RZ ;  /* 0x00010000745c7824 */ /* 0x021fe200078e00ff */
        /* <DEDUP_REMOVED lines=8> */
.L_x_42:
[----:B------:R-:W-:Y:S05]  /*2a00*/  BSYNC B1 ;  /* 0x0000000000017941 */ /* 0x000fea0003800000 */
.L_x_41:
[----:B------:R-:W-:Y:S01]  /*2a10*/  IMAD.MOV.U32 R121, RZ, RZ, R125 ;  /* 0x000000ffff797224 */ /* 0x000fe200078e007d */
[----:B------:R-:W-:Y:S01]  /*2a20*/  ISETP.GT.AND P2, PT, R103, 0x80, PT ;  /* 0x000000806700780c */ /* 0x000fe20003f44270 */
[C---:B-----5:R-:W-:Y:S01]  /*2a30*/  IMAD.U32 R92, R116.reuse, 0x10000, RZ ;  /* 0x00010000745c7824 */ /* 0x060fe200078e00ff */
[----:B------:R-:W-:Y:S01]  /*2a40*/  PRMT R132, R116, 0x7610, R132 ;  /* 0x0000761074847816 */ /* 0x000fe20000000084 */
[----:B------:R-:W-:Y:S01]  /*2a50*/  IMAD.WIDE.U32 R120, R14, 0x78, R120 ;  /* 0x000000780e787825 */ /* 0x000fe200078e0078 */
[----:B------:R-:W-:-:S03]  /*2a60*/  ISETP.GT.AND P0, PT, R3, RZ, P2 ;  /* 0x000000ff0300720c */ /* 0x000fc60001704270 */
[----:B------:R-:W-:Y:S01]  /*2a70*/  FMUL R92, R92, R97 ;  /* 0x000000615c5c7220 */ /* 0x000fe20000400000 */
[----:B------:R-:W-:Y:S01]  /*2a80*/  IMAD R15, R15, 0x78, RZ ;  /* 0x000000780f0f7824 */ /* 0x000fe200078e02ff */
[----:B0-----:R-:W-:Y:S02]  /*2a90*/  IADD3 R93, P5, R108, R120, RZ ;  /* 0x000000786c5d7210 */ /* 0x001fe40007fbe0ff */
[----:B------:R-:W-:Y:S01]  /*2aa0*/  FFMA R95, R95, R96, R92 ;  /* 0x000000605f5f7223 */ /* 0x000fe2000000005c */
[----:B------:R-:W-:-:S04]  /*2ab0*/  IMAD.IADD R135, R121, 0x1, R15 ;  /* 0x0000000179877824 */ /* 0x000fc800078e020f */
[----:B------:R-:W-:Y:S01]  /*2ac0*/  F2FP.BF16.F32.PACK_AB R95, RZ, R95 ;  /* 0x0000005fff5f723e */ /* 0x000fe200000010ff */
[----:B------:R-:W-:Y:S01]  /*2ad0*/  IMAD.X R94, R135, 0x1, R107, P5 ;  /* 0x00000001875e7824 */ /* 0x000fe200028e066b */
[----:B------:R-:W-:-:S03]  /*2ae0*/  LEA R92, P5, R93, R10, 0x1 ;  /* 0x0000000a5d5c7211 */ /* 0x000fc600078a08ff */
[----:B------:R0:W-:Y:S01]  /*2af0*/  @P1 STG.E.U16 desc[UR38][R90.64+0x12], R95 ;  /* 0x0000125f5a001986 */ /* 0x0001e2000c101526 */
[----:B------:R-:W-:-:S05]  /*2b00*/  LEA.HI.X R93, R93, R11, R94, 0x1, P5 ;  /* 0x0000000b5d5d7211 */ /* 0x000fca00028f0c5e */
[----:B------:R1:W2:Y:S01]  /*2b10*/  @P0 LDG.E.LTC128B.U16 R132, desc[UR38][R92.64] ;  /* 0x000000265c840981 */ /* 0x0002a2000c1e1520 */
[----:B------:R-:W-:Y:S01]  /*2b20*/  IMAD.WIDE.U32 R126, R14, 0x78, R110 ;  /* 0x000000780e7e7825 */ /* 0x000fe200078e006e */
[----:B------:R-:W-:Y:S03]  /*2b30*/  BSSY B1, `(.L_x_43) ;  /* 0x0000018000017945 */ /* 0x000fe60003800000 */
[----:B------:R-:W-:Y:S02]  /*2b40*/  IMAD.MOV.U32 R130, RZ, RZ, R114 ;  /* 0x000000ffff827224 */ /* 0x000fe400078e0072 */
[----:B------:R-:W-:Y:S02]  /*2b50*/  IMAD.MOV.U32 R131, RZ, RZ, R115 ;  /* 0x000000ffff837224 */ /* 0x000fe400078e0073 */
[----:B------:R-:W-:Y:S02]  /*2b60*/  IMAD.IADD R125, R15, 0x1, R127 ;  /* 0x000000010f7d7824 */ /* 0x000fe400078e027f */
[----:B------:R-:W-:-:S02]  /*2b70*/  IMAD.MOV.U32 R124, RZ, RZ, R126 ;  /* 0x000000ffff7c7224 */ /* 0x000fc400078e007e */
[----:B------:R-:W-:Y:S02]  /*2b80*/  IMAD R129, R5, 0xf0, RZ ;  /* 0x000000f005817824 */ /* 0x000fe400078e02ff */
[----:B------:R-:W-:-:S04]  /*2b90*/  IMAD.WIDE.U32 R130, R4, 0xf0, R130 ;  /* 0x000000f004827825 */ /* 0x000fc800078e0082 */
[----:B0-----:R-:W-:-:S04]  /*2ba0*/  IMAD.WIDE.U32 R94, R8, R14, R124 ;  /* 0x0000000e085e7225 */ /* 0x001fc800078e007c */
[----:B------:R-:W-:Y:S01]  /*2bb0*/  IMAD.IADD R115, R131, 0x1, R129 ;  /* 0x0000000183737824 */ /* 0x000fe200078e0281 */
[----:B------:R-:W-:Y:S01]  /*2bc0*/  IADD3 R94, P1, R6, R94, RZ ;  /* 0x0000005e065e7210 */ /* 0x000fe20007f3e0ff */
[----:B------:R-:W-:-:S03]  /*2bd0*/  @P0 IMAD.MOV.U32 R114, RZ, RZ, R130 ;  /* 0x000000ffff720224 */ /* 0x000fc600078e0082 */
[----:B------:R-:W-:Y:S02]  /*2be0*/  IADD3.X R95, R7, R119, R95, P1, !PT ;  /* 0x00000077075f7210 */ /* 0x000fe40000ffe45f */
[----:B------:R-:W-:Y:S01]  /*2bf0*/  ISETP.GT.AND P1, PT, R3, 0x1, P2 ;  /* 0x000000010300780c */ /* 0x000fe20001724270 */
[----:B------:R-:W-:-:S03]  /*2c00*/  IMAD.WIDE.U32 R94, R19, R20, R94 ;  /* 0x00000014135e7225 */ /* 0x000fc600078e005e */
[----:B-1----:R-:W-:Y:S01]  /*2c10*/  LEA R92, P5, R94, R10, 0x1 ;  /* 0x0000000a5e5c7211 */ /* 0x002fe200078a08ff */
[----:B--2---:R-:W-:-:S04]  /*2c20*/  IMAD.U32 R112, R132, 0x10000, RZ ;  /* 0x0001000084707824 */ /* 0x004fc800078e00ff */
[----:B------:R-:W-:-:S04]  /*2c30*/  FMUL R123, R112, R97 ;  /* 0x00000061707b7220 */ /* 0x000fc80000400000 */
[----:B------:R-:W-:Y:S01]  /*2c40*/  FFMA R123, R80, R96, R123 ;  /* 0x00000060507b7223 */ /* 0x000fe2000000007b */
[----:B------:R-:W-:-:S04]  /*2c50*/  IMAD.IADD R80, R21, 0x1, R95 ;  /* 0x0000000115507824 */ /* 0x000fc800078e025f */
[----:B------:R-:W-:Y:S02]  /*2c60*/  F2FP.BF16.F32.PACK_AB R123, RZ, R123 ;  /* 0x0000007bff7b723e */ /* 0x000fe400000010ff */
[----:B------:R-:W-:-:S03]  /*2c70*/  LEA.HI.X R93, R94, R11, R80, 0x1, P5 ;  /* 0x0000000b5e5d7211 */ /* 0x000fc600028f0c50 */
[----:B------:R0:W-:Y:S01]  /*2c80*/  @P0 STG.E.U16 desc[UR38][R114.64], R123 ;  /* 0x0000007b72000986 */ /* 0x0001e2000c101526 */
[----:B------:R-:W-:Y:S05]  /*2c90*/  @!P1 BRA `(.L_x_44) ;  /* 0x0000000000049947 */ /* 0x000fea0003800000 */
[----:B------:R1:W5:Y:S02]  /*2ca0*/  LDG.E.LTC128B.U16 R132, desc[UR38][R92.64+0x2] ;  /* 0x000002265c847981 */ /* 0x000364000c1e1520 */
.L_x_44:
[----:B------:R-:W-:Y:S05]  /*2cb0*/  BSYNC B1 ;  /* 0x0000000000017941 */ /* 0x000fea0003800000 */
.L_x_43:
[----:B-----5:R-:W-:Y:S01]  /*2cc0*/  IMAD.U32 R80, R132, 0x10000, RZ ;  /* 0x0001000084507824 */ /* 0x020fe200078e00ff */
[----:B------:R-:W-:Y:S01]  /*2cd0*/  IADD3 R122, P0, R110, R120, RZ ;  /* 0x000000786e7a7210 */ /* 0x000fe20007f1e0ff */
[----:B------:R-:W-:Y:S01]  /*2ce0*/  IMAD.SHL.U32 R133, R4, 0x200, RZ ;  /* 0x0000020004857824 */ /* 0x000fe200078e00ff */
[----:B------:R-:W-:Y:S01]  /*2cf0*/  ISETP.GT.AND P6, PT, R103, 0x88, PT ;  /* 0x000000886700780c */ /* 0x000fe20003fc4270 */
[----:B------:R-:W-:Y:S01]  /*2d00*/  FMUL R80, R80, R97 ;  /* 0x0000006150507220 */ /* 0x000fe20000400000 */
[----:B------:R-:W-:Y:S01]  /*2d10*/  BSSY B1, `(.L_x_45) ;  /* 0x000001b000017945 */ /* 0x000fe20003800000 */
[----:B0-----:R-:W-:Y:S01]  /*2d20*/  IMAD.X R123, R135, 0x1, R111, P0 ;  /* 0x00000001877b7824 */ /* 0x001fe200000e066f */
[C---:B------:R-:W-:Y:S01]  /*2d30*/  SHF.L.U64.HI R135, R4.reuse, 0x9, R5 ;  /* 0x0000000904877819 */ /* 0x040fe20000010205 */
[----:B------:R-:W-:Y:S01]  /*2d40*/  FFMA R94, R81, R96, R80 ;  /* 0x00000060515e7223 */ /* 0x000fe20000000050 */
[----:B------:R-:W-:Y:S01]  /*2d50*/  IMAD.WIDE.U32 R80, R4, 0xf0, R90 ;  /* 0x000000f004507825 */ /* 0x000fe200078e005a */
[----:B------:R-:W-:-:S03]  /*2d60*/  IADD3 R120, P0, P5, R113, R12, R133 ;  /* 0x0000000c71787210 */ /* 0x000fc60007d1e085 */
[----:B------:R-:W-:Y:S01]  /*2d70*/  F2FP.BF16.F32.PACK_AB R94, RZ, R94 ;  /* 0x0000005eff5e723e */ /* 0x000fe200000010ff */
[----:B------:R-:W-:Y:S01]  /*2d80*/  IMAD.IADD R95, R129, 0x1, R81 ;  /* 0x00000001815f7824 */ /* 0x000fe200078e0251 */
[----:B------:R-:W-:Y:S01]  /*2d90*/  IADD3.X R121, R117, R13, R135, P0, P5 ;  /* 0x0000000d75797210 */ /* 0x000fe200007ea487 */
[----:B------:R-:W-:Y:S01]  /*2da0*/  IMAD.WIDE.U32 R128, R14, 0x78, R122 ;  /* 0x000000780e807825 */ /* 0x000fe200078e007a */
[----:B------:R-:W-:Y:S02]  /*2db0*/  PRMT R131, R94, 0x7610, R131 ;  /* 0x000076105e837816 */ /* 0x000fe40000000083 */
[----:B------:R-:W-:Y:S01]  /*2dc0*/  IADD3 R127, P0, R122, R108, RZ ;  /* 0x0000006c7a7f7210 */ /* 0x000fe20007f1e0ff */
[----:B------:R-:W-:Y:S02]  /*2dd0*/  @P1 IMAD.MOV.U32 R94, RZ, RZ, R80 ;  /* 0x000000ffff5e1224 */ /* 0x000fe400078e0050 */
[----:B------:R-:W-:Y:S02]  /*2de0*/  IMAD.IADD R137, R15, 0x1, R129 ;  /* 0x000000010f897824 */ /* 0x000fe400078e0281 */
[----:B------:R-:W-:Y:S01]  /*2df0*/  IMAD.X R134, R123, 0x1, R107, P0 ;  /* 0x000000017b867824 */ /* 0x000fe200000e066b */
[----:B------:R0:W-:Y:S01]  /*2e00*/  @P1 STG.E.U16 desc[UR38][R94.64+0x2], R131 ;  /* 0x000002835e001986 */ /* 0x0001e2000c101526 */
[----:B------:R-:W-:-:S02]  /*2e10*/  IADD3 R112, P1, P5, R108, R128, R110 ;  /* 0x000000806c707210 */ /* 0x000fc40007d3e06e */
[----:B------:R-:W-:Y:S02]  /*2e20*/  IADD3 R126, P0, R110, R126, RZ ;  /* 0x0000007e6e7e7210 */ /* 0x000fe40007f1e0ff */
[----:B------:R-:W-:Y:S02]  /*2e30*/  IADD3.X R116, R107, R137, R111, P1, P5 ;  /* 0x000000896b747210 */ /* 0x000fe40000fea46f */
[----:B------:R-:W-:-:S04]  /*2e40*/  LEA R122, P1, R127, R10, 0x1 ;  /* 0x0000000a7f7a7211 */ /* 0x000fc800078208ff */
[----:B------:R-:W-:Y:S02]  /*2e50*/  LEA.HI.X R123, R127, R11, R134, 0x1, P1 ;  /* 0x0000000b7f7b7211 */ /* 0x000fe400008f0c86 */
[----:B------:R-:W-:Y:S02]  /*2e60*/  ISETP.GT.AND P1, PT, R3, RZ, P6 ;  /* 0x000000ff0300720c */ /* 0x000fe40003724270 */
[----:B------:R-:W-:Y:S01]  /*2e70*/  P2R R127, PR, RZ, 0x40 ;  /* 0x00000040ff7f7803 */ /* 0x000fe20000000000 */
[----:B------:R-:W-:Y:S01]  /*2e80*/  IMAD.X R127, R125, 0x1, R111, P0 ;  /* 0x000000017d7f7824 */ /* 0x000fe200000e066f */
[----:B------:R-:W-:-:S09]  /*2e90*/  IADD3 R130, P0, R113, R130, RZ ;  /* 0x0000008271827210 */ /* 0x000fd20007f1e0ff */
[----:B0-----:R-:W-:Y:S05]  /*2ea0*/  @!P1 BRA `(.L_x_46) ;  /* 0x0000000000049947 */ /* 0x001fea0003800000 */
[----:B------:R0:W5:Y:S02]  /*2eb0*/  LDG.E.LTC128B.U16 R132, desc[UR38][R122.64] ;  /* 0x000000267a847981 */ /* 0x000164000c1e1520 */
.L_x_46:
[----:B------:R-:W-:Y:S05]  /*2ec0*/  BSYNC B1 ;  /* 0x0000000000017941 */ /* 0x000fea0003800000 */
.L_x_45:
[----:B-----5:R-:W-:Y:S01]  /*2ed0*/  IMAD.U32 R114, R132, 0x10000, RZ ;  /* 0x0001000084727824 */ /* 0x020fe200078e00ff */
[----:B------:R-:W-:Y:S01]  /*2ee0*/  BSSY B1, `(.L_x_47) ;  /* 0x0000010000017945 */ /* 0x000fe20003800000 */
[----:B------:R-:W-:Y:S02]  /*2ef0*/  IMAD.X R131, R115, 0x1, R117, P0 ;  /* 0x0000000173837824 */ /* 0x000fe400000e0675 */
[----:B------:R-:W-:Y:S01]  /*2f00*/  FMUL R115, R114, R97 ;  /* 0x0000006172737220 */ /* 0x000fe20000400000 */
[----:B0-----:R-:W-:-:S04]  /*2f10*/  IMAD.WIDE.U32 R122, R8, R14, R126 ;  /* 0x0000000e087a7225 */ /* 0x001fc800078e007e */
[----:B------:R-:W-:Y:S01]  /*2f20*/  FFMA R115, R82, R96, R115 ;  /* 0x0000006052737223 */ /* 0x000fe20000000073 */
[----:B------:R-:W-:-:S04]  /*2f30*/  IADD3 R122, P0, R6, R122, RZ ;  /* 0x0000007a067a7210 */ /* 0x000fc80007f1e0ff */
[----:B------:R-:W-:Y:S02]  /*2f40*/  F2FP.BF16.F32.PACK_AB R115, RZ, R115 ;  /* 0x00000073ff73723e */ /* 0x000fe400000010ff */
[----:B------:R-:W-:-:S03]  /*2f50*/  IADD3.X R123, R7, R119, R123, P0, !PT ;  /* 0x00000077077b7210 */ /* 0x000fc600007fe47b */
[----:B------:R0:W-:Y:S01]  /*2f60*/  @P1 STG.E.U16 desc[UR38][R130.64], R115 ;  /* 0x0000007382001986 */ /* 0x0001e2000c101526 */
[----:B------:R-:W-:Y:S01]  /*2f70*/  ISETP.GT.AND P1, PT, R3, 0x1, P6 ;  /* 0x000000010300780c */ /* 0x000fe20003724270 */
[----:B------:R-:W-:-:S04]  /*2f80*/  IMAD.WIDE.U32 R122, R19, R20, R122 ;  /* 0x00000014137a7225 */ /* 0x000fc800078e007a */
[----:B------:R-:W-:Y:S01]  /*2f90*/  IMAD.IADD R82, R21, 0x1, R123 ;  /* 0x0000000115527824 */ /* 0x000fe200078e027b */
[----:B------:R-:W-:-:S04]  /*2fa0*/  LEA R114, P0, R122, R10, 0x1 ;  /* 0x0000000a7a727211 */ /* 0x000fc800078008ff */
[----:B0-----:R-:W-:-:S03]  /*2fb0*/  LEA.HI.X R115, R122, R11, R82, 0x1, P0 ;  /* 0x0000000b7a737211 */ /* 0x001fc600000f0c52 */
[----:B------:R-:W-:Y:S06]  /*2fc0*/  @!P1 BRA `(.L_x_48) ;  /* 0x0000000000049947 */ /* 0x000fec0003800000 */
[----:B------:R0:W5:Y:S02]  /*2fd0*/  LDG.E.LTC128B.U16 R132, desc[UR38][R114.64+0x2] ;  /* 0x0000022672847981 */ /* 0x000164000c1e1520 */
.L_x_48:
[----:B------:R-:W-:Y:S05]  /*2fe0*/  BSYNC B1 ;  /* 0x0000000000017941 */ /* 0x000fea0003800000 */
.L_x_47:
[----:B-----5:R-:W-:Y:S01]  /*2ff0*/  IMAD.U32 R82, R132, 0x10000, RZ ;  /* 0x0001000084527824 */ /* 0x020fe200078e00ff */
[----:B------:R-:W-:Y:S01]  /*3000*/  IADD3 R122, P0, R113, R80, RZ ;  /* 0x00000050717a7210 */ /* 0x000fe20007f1e0ff */
[----:B------:R-:W-:Y:S02]  /*3010*/  BSSY B1, `(.L_x_49) ;  /* 0x0000009000017945 */ /* 0x000fe40003800000 */
[----:B------:R-:W-:Y:S02]  /*3020*/  FMUL R82, R82, R97 ;  /* 0x0000006152527220 */ /* 0x000fe40000400000 */
[----:B------:R-:W-:Y:S01]  /*3030*/  IMAD.X R123, R95, 0x1, R117, P0 ;  /* 0x000000015f7b7824 */ /* 0x000fe200000e0675 */
[----:B------:R-:W-:Y:S01]  /*3040*/  ISETP.GT.AND P0, PT, R3, 0x8, P2 ;  /* 0x000000080300780c */ /* 0x000fe20001704270 */
[----:B------:R-:W-:-:S05]  /*3050*/  FFMA R82, R83, R96, R82 ;  /* 0x0000006053527223 */ /* 0x000fca0000000052 */
[----:B------:R-:W-:-:S05]  /*3060*/  F2FP.BF16.F32.PACK_AB R82, RZ, R82 ;  /* 0x00000052ff52723e */ /* 0x000fca00000010ff */
[----:B------:R2:W-:Y:S02]  /*3070*/  @P1 STG.E.U16 desc[UR38][R122.64+0x2], R82 ;  /* 0x000002527a001986 */ /* 0x0005e4000c101526 */
[----:B------:R-:W-:Y:S05]  /*3080*/  @!P0 BRA `(.L_x_50) ;  /* 0x0000000000048947 */ /* 0x000fea0003800000 */
[----:B------:R0:W5:Y:S02]  /*3090*/  LDG.E.LTC128B.U16 R132, desc[UR38][R92.64+0x10] ;  /* 0x000010265c847981 */ /* 0x000164000c1e1520 */
.L_x_50:
[----:B------:R-:W-:Y:S05]  /*30a0*/  BSYNC B1 ;  /* 0x0000000000017941 */ /* 0x000fea0003800000 */
.L_x_49:
[----:B--2--5:R-:W-:Y:S01]  /*30b0*/  IMAD.U32 R82, R132, 0x10000, RZ ;  /* 0x0001000084527824 */ /* 0x024fe200078e00ff */
[----:B------:R-:W-:Y:S01]  /*30c0*/  ISETP.GT.AND P1, PT, R3, 0x9, P2 ;  /* 0x000000090300780c */ /* 0x000fe20001724270 */
[----:B------:R-:W-:Y:S02]  /*30d0*/  BSSY B1, `(.L_x_51) ;  /* 0x000000a000017945 */ /* 0x000fe40003800000 */
[----:B------:R-:W-:Y:S01]  /*30e0*/  FMUL R83, R82, R97 ;  /* 0x0000006152537220 */ /* 0x000fe20000400000 */
[----:B------:R-:W-:-:S03]  /*30f0*/  @P0 IMAD.MOV.U32 R82, RZ, RZ, R80 ;  /* 0x000000ffff520224 */ /* 0x000fc600078e0050 */
[----:B------:R-:W-:-:S05]  /*3100*/  FFMA R83, R84, R96, R83 ;  /* 0x0000006054537223 */ /* 0x000fca0000000053 */
[----:B------:R-:W-:-:S04]  /*3110*/  F2FP.BF16.F32.PACK_AB R83, RZ, R83 ;  /* 0x00000053ff53723e */ /* 0x000fc800000010ff */
[----:B------:R-:W-:Y:S01]  /*3120*/  PRMT R84, R83, 0x7610, R84 ;  /* 0x0000761053547816 */ /* 0x000fe20000000054 */
[----:B------:R-:W-:-:S05]  /*3130*/  @P0 IMAD.MOV.U32 R83, RZ, RZ, R95 ;  /* 0x000000ffff530224 */ /* 0x000fca00078e005f */
[----:B------:R2:W-:Y:S01]  /*3140*/  @P0 STG.E.U16 desc[UR38][R82.64+0x10], R84 ;  /* 0x0000105452000986 */ /* 0x0005e2000c101526 */
[----:B------:R-:W-:Y:S05]  /*3150*/  @!P1 BRA `(.L_x_52) ;  /* 0x0000000000049947 */ /* 0x000fea0003800000 */
[----:B------:R0:W5:Y:S02]  /*3160*/  LDG.E.LTC128B.U16 R132, desc[UR38][R92.64+0x12] ;  /* 0x000012265c847981 */ /* 0x000164000c1e1520 */
.L_x_52:
[----:B------:R-:W-:Y:S05]  /*3170*/  BSYNC B1 ;  /* 0x0000000000017941 */ /* 0x000fea0003800000 */
.L_x_51:
[----:B--2--5:R-:W-:Y:S01]  /*3180*/  IMAD.U32 R82, R132, 0x10000, RZ ;  /* 0x0001000084527824 */ /* 0x024fe200078e00ff */
[----:B------:R-:W-:Y:S01]  /*3190*/  ISETP.GT.AND P0, PT, R3, 0x8, P6 ;  /* 0x000000080300780c */ /* 0x000fe20003704270 */
[----:B------:R-:W-:Y:S01]  /*31a0*/  @P1 IMAD.MOV.U32 R83, RZ, RZ, R95 ;  /* 0x000000ffff531224 */ /* 0x000fe200078e005f */
[----:B------:R-:W-:Y:S01]  /*31b0*/  BSSY B1, `(.L_x_53) ;  /* 0x0000009000017945 */ /* 0x000fe20003800000 */
[----:B------:R-:W-:-:S04]  /*31c0*/  FMUL R82, R82, R97 ;  /* 0x0000006152527220 */ /* 0x000fc80000400000 */
[----:B------:R-:W-:-:S05]  /*31d0*/  FFMA R82, R85, R96, R82 ;  /* 0x0000006055527223 */ /* 0x000fca0000000052 */
[----:B------:R-:W-:-:S04]  /*31e0*/  F2FP.BF16.F32.PACK_AB R82, RZ, R82 ;  /* 0x00000052ff52723e */ /* 0x000fc800000010ff */
[----:B------:R-:W-:Y:S01]  /*31f0*/  PRMT R84, R82, 0x7610, R84 ;  /* 0x0000761052547816 */ /* 0x000fe20000000054 */
[----:B------:R-:W-:-:S05]  /*3200*/  @P1 IMAD.MOV.U32 R82, RZ, RZ, R80 ;  /* 0x000000ffff521224 */ /* 0x000fca00078e0050 */
[----:B------:R2:W-:Y:S01]  /*3210*/  @P1 STG.E.U16 desc[UR38][R82.64+0x12], R84 ;  /* 0x0000125452001986 */ /* 0x0005e2000c101526 */
[----:B------:R-:W-:Y:S05]  /*3220*/  @!P0 BRA `(.L_x_54) ;  /* 0x0000000000048947 */ /* 0x000fea0003800000 */
[----:B------:R0:W5:Y:S02]  /*3230*/  LDG.E.LTC128B.U16 R132, desc[UR38][R114.64+0x10] ;  /* 0x0000102672847981 */ /* 0x000164000c1e1520 */
.L_x_54:
[----:B------:R-:W-:Y:S05]  /*3240*/  BSYNC B1 ;  /* 0x0000000000017941 */ /* 0x000fea0003800000 */
.L_x_53:
[----:B--2--5:R-:W-:Y:S01]  /*3250*/  IMAD.U32 R82, R132, 0x10000, RZ ;  /* 0x0001000084527824 */ /* 0x024fe200078e00ff */
[----:B------:R-:W-:Y:S01]  /*3260*/  BSSY B1, `(.L_x_55) ;  /* 0x0000012000017945 */ /* 0x000fe20003800000 */
[----:B------:R-:W-:-:S04]  /*3270*/  IMAD.WIDE.U32 R124, R14, 0x78, R124 ;  /* 0x000000780e7c7825 */ /* 0x000fc800078e007c */
[----:B------:R-:W-:Y:S01]  /*3280*/  FMUL R83, R82, R97 ;  /* 0x0000006152537220 */ /* 0x000fe20000400000 */
[----:B------:R-:W-:Y:S01]  /*3290*/  @P0 IMAD.MOV.U32 R82, RZ, RZ, R122 ;  /* 0x000000ffff520224 */ /* 0x000fe200078e007a */
[----:B------:R-:W-:Y:S02]  /*32a0*/  IADD3 R84, P1, R110, R124, RZ ;  /* 0x0000007c6e547210 */ /* 0x000fe40007f3e0ff */
[----:B------:R-:W-:Y:S02]  /*32b0*/  FFMA R83, R86, R96, R83 ;  /* 0x0000006056537223 */ /* 0x000fe40000000053 */
[----:B------:R-:W-:-:S03]  /*32c0*/  IADD3.X R85, R111, R15, R125, P1, !PT ;  /* 0x0000000f6f557210 */ /* 0x000fc60000ffe47d */
[----:B------:R-:W-:Y:S01]  /*32d0*/  F2FP.BF16.F32.PACK_AB R83, RZ, R83 ;  /* 0x00000053ff53723e */ /* 0x000fe200000010ff */
[----:B------:R-:W-:-:S03]  /*32e0*/  IMAD.WIDE.U32 R84, R8, R14, R84 ;  /* 0x0000000e08547225 */ /* 0x000fc600078e0054 */
[----:B------:R-:W-:Y:S01]  /*32f0*/  PRMT R86, R83, 0x7610, R86 ;  /* 0x0000761053567816 */ /* 0x000fe20000000056 */
[----:B------:R-:W-:Y:S01]  /*3300*/  @P0 IMAD.MOV.U32 R83, RZ, RZ, R123 ;  /* 0x000000ffff530224 */ /* 0x000fe200078e007b */
[----:B------:R-:W-:-:S04]  /*3310*/  IADD3 R84, P1, R6, R84, RZ ;  /* 0x0000005406547210 */ /* 0x000fc80007f3e0ff */
[----:B------:R2:W-:Y:S01]  /*3320*/  @P0 STG.E.U16 desc[UR38][R82.64+0x10], R86 ;  /* 0x0000105652000986 */ /* 0x0005e2000c101526 */
[----:B------:R-:W-:Y:S02]  /*3330*/  ISETP.GT.AND P0, PT, R3, 0x9, P6 ;  /* 0x000000090300780c */ /* 0x000fe40003704270 */
[----:B------:R-:W-:-:S03]  /*3340*/  IADD3.X R85, R7, R119, R85, P1, !PT ;  /* 0x0000007707557210 */ /* 0x000fc60000ffe455 */
[----:B------:R-:W-:-:S08]  /*3350*/  IMAD.WIDE.U32 R84, R19, R20, R84 ;  /* 0x0000001413547225 */ /* 0x000fd000078e0054 */
[----:B--2---:R-:W-:Y:S05]  /*3360*/  @!P0 BRA `(.L_x_56) ;  /* 0x0000000000048947 */ /* 0x004fea0003800000 */
[----:B------:R2:W5:Y:S02]  /*3370*/  LDG.E.LTC128B.U16 R132, desc[UR38][R114.64+0x12] ;  /* 0x0000122672847981 */ /* 0x000564000c1e1520 */
.L_x_56:
[----:B------:R-:W-:Y:S05]  /*3380*/  BSYNC B1 ;  /* 0x0000000000017941 */ /* 0x000fea0003800000 */
.L_x_55:
[----:B-----5:R-:W-:Y:S01]  /*3390*/  IMAD.U32 R86, R132, 0x10000, RZ ;  /* 0x0001000084567824 */ /* 0x020fe200078e00ff */
[----:B------:R-:W-:Y:S01]  /*33a0*/  LEA R82, P1, R84, R10, 0x1 ;  /* 0x0000000a54527211 */ /* 0x000fe200078208ff */
[----:B------:R-:W-:Y:S01]  /*33b0*/  IMAD.IADD R9, R21, 0x1, R85 ;  /* 0x0000000115097824 */ /* 0x000fe200078e0255 */
[----:B------:R-:W-:Y:S01]  /*33c0*/  SHF.L.U64.HI R129, R4, 0x8, R5 ;  /* 0x0000000804817819 */ /* 0x000fe20000010205 */
[----:B------:R-:W-:Y:S01]  /*33d0*/  FMUL R86, R86, R97 ;  /* 0x0000006156567220 */ /* 0x000fe20000400000 */
[----:B------:R-:W-:Y:S02]  /*33e0*/  IMAD.SHL.U32 R125, R4, 0x100, RZ ;  /* 0x00000100047d7824 */ /* 0x000fe400078e00ff */
[----:B------:R-:W-:Y:S01]  /*33f0*/  LEA.HI.X R83, R84, R11, R9, 0x1, P1 ;  /* 0x0000000b54537211 */ /* 0x000fe200008f0c09 */
[----:B------:R-:W-:Y:S01]  /*3400*/  FFMA R86, R87, R96, R86 ;  /* 0x0000006057567223 */ /* 0x000fe20000000056 */
[----:B------:R-:W-:Y:S01]  /*3410*/  IADD3 R108, P1, R108, R128, RZ ;  /* 0x000000806c6c7210 */ /* 0x000fe20007f3e0ff */
[----:B------:R-:W-:-:S02]  /*3420*/  @P0 IMAD.MOV.U32 R87, RZ, RZ, R123 ;  /* 0x000000ffff570224 */ /* 0x000fc400078e007b */
[----:B------:R-:W-:Y:S01]  /*3430*/  IMAD.WIDE.U32 R126, R14, 0x78, R126 ;  /* 0x000000780e7e7825 */ /* 0x000fe200078e007e */
[----:B------:R-:W-:-:S03]  /*3440*/  F2FP.BF16.F32.PACK_AB R86, RZ, R86 ;  /* 0x00000056ff56723e */ /* 0x000fc600000010ff */
[----:B------:R-:W-:Y:S01]  /*3450*/  IMAD.X R107, R137, 0x1, R107, P1 ;  /* 0x00000001896b7824 */ /* 0x000fe200008e066b */
[----:B------:R-:W-:Y:S02]  /*3460*/  LEA R106, P1, R108, R10, 0x1 ;  /* 0x0000000a6c6a7211 */ /* 0x000fe400078208ff */
[----:B------:R-:W-:Y:S01]  /*3470*/  PRMT R9, R86, 0x7610, R9 ;  /* 0x0000761056097816 */ /* 0x000fe20000000009 */
[----:B------:R-:W-:Y:S01]  /*3480*/  @P0 IMAD.MOV.U32 R86, RZ, RZ, R122 ;  /* 0x000000ffff560224 */ /* 0x000fe200078e007a */
[----:B------:R-:W-:Y:S02]  /*3490*/  LEA.HI.X R107, R108, R11, R107, 0x1, P1 ;  /* 0x0000000b6c6b7211 */ /* 0x000fe400008f0c6b */
[----:B------:R-:W-:Y:S02]  /*34a0*/  IADD3 R84, P1, R133, R12, RZ ;  /* 0x0000000c85547210 */ /* 0x000fe40007f3e0ff */
[----:B------:R0:W-:Y:S03]  /*34b0*/  @P0 STG.E.U16 desc[UR38][R86.64+0x12], R9 ;  /* 0x0000120956000986 */ /* 0x0001e6000c101526 */
[----:B------:R-:W-:Y:S01]  /*34c0*/  IMAD.X R85, R135, 0x1, R13, P1 ;  /* 0x0000000187557824 */ /* 0x000fe200008e060d */
[----:B------:R-:W-:-:S04]  /*34d0*/  IADD3 R4, P0, P1, R113, R80, R125 ;  /* 0x0000005071047210 */ /* 0x000fc8000791e07d */
[----:B------:R-:W-:Y:S02]  /*34e0*/  IADD3.X R5, R117, R95, R129, P0, P1 ;  /* 0x0000005f75057210 */ /* 0x000fe400007e2481 */
[----:B------:R-:W-:Y:S02]  /*34f0*/  IADD3 R108, P0, R110, R126, RZ ;  /* 0x0000007e6e6c7210 */ /* 0x000fe40007f1e0ff */
[----:B------:R-:W-:Y:S02]  /*3500*/  ISETP.GT.AND P1, PT, R103, 0x100, PT ;  /* 0x000001006700780c */ /* 0x000fe40003f24270 */
[----:B------:R-:W-:Y:S02]  /*3510*/  IADD3.X R109, R111, R15, R127, P0, !PT ;  /* 0x0000000f6f6d7210 */ /* 0x000fe400007fe47f */
[----:B------:R-:W-:-:S13]  /*3520*/  ISETP.GT.AND P0, PT, R3, RZ, P1 ;  /* 0x000000ff0300720c */ /* 0x000fda0000f04270 */
[----:B------:R-:W3:Y:S01]  /*3530*/  @P0 LDG.E.LTC128B.U16 R132, desc[UR38][R106.64] ;  /* 0x000000266a840981 */ /* 0x000ee2000c1e1520 */
[----:B------:R-:W-:Y:S01]  /*3540*/  BSSY B1, `(.L_x_57) ;  /* 0x000000d000017945 */ /* 0x000fe20003800000 */
[----:B---3--:R-:W-:-:S04]  /*3550*/  IMAD.U32 R110, R132, 0x10000, RZ ;  /* 0x00010000846e7824 */ /* 0x008fc800078e00ff */
[----:B0-----:R-:W-:-:S04]  /*3560*/  FMUL R9, R110, R97 ;  /* 0x000000616e097220 */ /* 0x001fc80000400000 */
[----:B------:R-:W-:-:S05]  /*3570*/  FFMA R9, R72, R96, R9 ;  /* 0x0000006048097223 */ /* 0x000fca0000000009 */
[----:B------:R-:W-:-:S04]  /*3580*/  F2FP.BF16.F32.PACK_AB R9, RZ, R9 ;  /* 0x00000009ff09723e */ /* 0x000fc800000010ff */
[----:B------:R-:W-:Y:S01]  /*3590*/  PRMT R15, R9, 0x7610, R15 ;  /* 0x00007610090f7816 */ /* 0x000fe2000000000f */
[----:B------:R-:W-:-:S04]  /*35a0*/  IMAD.WIDE.U32 R8, R8, R14, R108 ;  /* 0x0000000e08087225 */ /* 0x000fc800078e006c */
[----:B------:R0:W-:Y:S01]  /*35b0*/  @P0 STG.E.U16 desc[UR38][R84.64], R15 ;  /* 0x0000000f54000986 */ /* 0x0001e2000c101526 */
[----:B------:R-:W-:-:S04]  /*35c0*/  IADD3 R8, P0, R6, R8, RZ ;  /* 0x0000000806087210 */ /* 0x000fc80007f1e0ff */
[----:B------:R-:W-:Y:S02]  /*35d0*/  IADD3.X R9, R7, R119, R9, P0, !PT ;  /* 0x0000007707097210 */ /* 0x000fe400007fe409 */
[----:B------:R-:W-:-:S13]  /*35e0*/  ISETP.GT.AND P0, PT, R3, 0x1, P1 ;  /* 0x000000010300780c */ /* 0x000fda0000f04270 */
[----:B0-----:R-:W-:Y:S05]  /*35f0*/  @!P0 BRA `(.L_x_58) ;  /* 0x0000000000048947 */ /* 0x001fea0003800000 */
[----:B------:R0:W5:Y:S02]  /*3600*/  LDG.E.LTC128B.U16 R132, desc[UR38][R82.64+0x2] ;  /* 0x0000022652847981 */ /* 0x000164000c1e1520 */
.L_x_58:
[----:B------:R-:W-:Y:S05]  /*3610*/  BSYNC B1 ;  /* 0x0000000000017941 */ /* 0x000fea0003800000 */
.L_x_57:
[----:B-----5:R-:W-:Y:S01]  /*3620*/  IMAD.U32 R6, R132, 0x10000, RZ ;  /* 0x0001000084067824 */ /* 0x020fe200078e00ff */
[----:B------:R-:W-:Y:S01]  /*3630*/  BSSY B1, `(.L_x_59) ;  /* 0x0000014000017945 */ /* 0x000fe20003800000 */
[----:B------:R-:W-:Y:S02]  /*3640*/  @P0 IMAD.MOV.U32 R14, RZ, RZ, R84 ;  /* 0x000000ffff0e0224 */ /* 0x000fe400078e0054 */
[----:B------:R-:W-:Y:S01]  /*3650*/  FMUL R6, R6, R97 ;  /* 0x0000006106067220 */ /* 0x000fe20000400000 */
[----:B------:R-:W-:Y:S02]  /*3660*/  @P0 IMAD.MOV.U32 R15, RZ, RZ, R85 ;  /* 0x000000ffff0f0224 */ /* 0x000fe400078e0055 */
[----:B------:R-:W-:-:S04]  /*3670*/  IMAD.WIDE.U32 R8, R19, R20, R8 ;  /* 0x0000001413087225 */ /* 0x000fc800078e0008 */
[----:B------:R-:W-:Y:S01]  /*3680*/  FFMA R6, R73, R96, R6 ;  /* 0x0000006049067223 */ /* 0x000fe20000000006 */
[----:B------:R-:W-:-:S04]  /*3690*/  IMAD.IADD R21, R21, 0x1, R9 ;  /* 0x0000000115157824 */ /* 0x000fc800078e0209 */
[----:B------:R-:W-:-:S04]  /*36a0*/  F2FP.BF16.F32.PACK_AB R6, RZ, R6 ;  /* 0x00000006ff06723e */ /* 0x000fc800000010ff */
[----:B------:R-:W-:-:S05]  /*36b0*/  PRMT R7, R6, 0x7610, R7 ;  /* 0x0000761006077816 */ /* 0x000fca0000000007 */
[----:B------:R3:W-:Y:S01]  /*36c0*/  @P0 STG.E.U16 desc[UR38][R14.64+0x2], R7 ;  /* 0x000002070e000986 */ /* 0x0007e2000c101526 */
[----:B------:R-:W-:-:S04]  /*36d0*/  LEA R6, P0, R112, R10, 0x1 ;  /* 0x0000000a70067211 */ /* 0x000fc800078008ff */
[----:B---3--:R-:W-:Y:S02]  /*36e0*/  LEA.HI.X R7, R112, R11, R116, 0x1, P0 ;  /* 0x0000000b70077211 */ /* 0x008fe400000f0c74 */
[----:B------:R-:W-:-:S04]  /*36f0*/  LEA R10, P0, R8, R10, 0x1 ;  /* 0x0000000a080a7211 */ /* 0x000fc800078008ff */
[----:B------:R-:W-:Y:S02]  /*3700*/  LEA.HI.X R11, R8, R11, R21, 0x1, P0 ;  /* 0x0000000b080b7211 */ /* 0x000fe400000f0c15 */
[----:B------:R-:W-:-:S05]  /*3710*/  IADD3 R8, P0, R84, R113, RZ ;  /* 0x0000007154087210 */ /* 0x000fca0007f1e0ff */
[----:B------:R-:W-:Y:S01]  /*3720*/  IMAD.X R9, R85, 0x1, R117, P0 ;  /* 0x0000000155097824 */ /* 0x000fe200000e0675 */
[----:B------:R-:W-:-:S04]  /*3730*/  ISETP.GT.AND P0, PT, R103, 0x108, PT ;  /* 0x000001086700780c */ /* 0x000fc80003f04270 */
[----:B------:R-:W-:-:S13]  /*3740*/  ISETP.GT.AND P5, PT, R3, RZ, P0 ;  /* 0x000000ff0300720c */ /* 0x000fda00007a4270 */
[----:B------:R-:W-:Y:S05]  /*3750*/  @!P5 BRA `(.L_x_60) ;  /* 0x000000000004d947 */ /* 0x000fea0003800000 */
[----:B------:R3:W5:Y:S02]  /*3760*/  LDG.E.LTC128B.U16 R132, desc[UR38][R6.64] ;  /* 0x0000002606847981 */ /* 0x000764000c1e1520 */
.L_x_60:
[----:B------:R-:W-:Y:S05]  /*3770*/  BSYNC B1 ;  /* 0x0000000000017941 */ /* 0x000fea0003800000 */
.L_x_59:
[----:B---3-5:R-:W-:Y:S01]  /*3780*/  IMAD.U32 R6, R132, 0x10000, RZ ;  /* 0x0001000084067824 */ /* 0x028fe200078e00ff */
[----:B------:R-:W-:Y:S03]  /*3790*/  BSSY B1, `(.L_x_61) ;  /* 0x0000008000017945 */ /* 0x000fe60003800000 */
[----:B------:R-:W-:-:S04]  /*37a0*/  FMUL R7, R6, R97 ;  /* 0x0000006106077220 */ /* 0x000fc80000400000 */
[----:B------:R-:W-:-:S05]  /*37b0*/  FFMA R7, R74, R96, R7 ;  /* 0x000000604a077223 */ /* 0x000fca0000000007 */
[----:B------:R-:W-:-:S05]  /*37c0*/  F2FP.BF16.F32.PACK_AB R7, RZ, R7 ;  /* 0x00000007ff07723e */ /* 0x000fca00000010ff */
[----:B------:R3:W-:Y:S01]  /*37d0*/  @P5 STG.E.U16 desc[UR38][R8.64], R7 ;  /* 0x0000000708005986 */ /* 0x0007e2000c101526 */
[----:B------:R-:W-:-:S13]  /*37e0*/  ISETP.GT.AND P5, PT, R3, 0x1, P0 ;  /* 0x000000010300780c */ /* 0x000fda00007a4270 */
[----:B---3--:R-:W-:Y:S05]  /*37f0*/  @!P5 BRA `(.L_x_62) ;  /* 0x000000000004d947 */ /* 0x008fea0003800000 */
[----:B------:R3:W5:Y:S02]  /*3800*/  LDG.E.LTC128B.U16 R132, desc[UR38][R10.64+0x2] ;  /* 0x000002260a847981 */ /* 0x000764000c1e1520 */
.L_x_62:
[----:B------:R-:W-:Y:S05]  /*3810*/  BSYNC B1 ;  /* 0x0000000000017941 */ /* 0x000fea0003800000 */
.L_x_61:
[----:B-----5:R-:W-:Y:S01]  /*3820*/  IMAD.U32 R6, R132, 0x10000, RZ ;  /* 0x0001000084067824 */ /* 0x020fe200078e00ff */
[----:B------:R-:W-:Y:S03]  /*3830*/  BSSY B1, `(.L_x_63) ;  /* 0x0000008000017945 */ /* 0x000fe60003800000 */
[----:B------:R-:W-:-:S04]  /*3840*/  FMUL R6, R6, R97 ;  /* 0x0000006106067220 */ /* 0x000fc80000400000 */
[----:B------:R-:W-:-:S05]  /*3850*/  FFMA R6, R75, R96, R6 ;  /* 0x000000604b067223 */ /* 0x000fca0000000006 */
[----:B------:R-:W-:-:S05]  /*3860*/  F2FP.BF16.F32.PACK_AB R6, RZ, R6 ;  /* 0x00000006ff06723e */ /* 0x000fca00000010ff */
[----:B------:R0:W-:Y:S01]  /*3870*/  @P5 STG.E.U16 desc[UR38][R8.64+0x2], R6 ;  /* 0x0000020608005986 */ /* 0x0001e2000c101526 */
[----:B------:R-:W-:-:S13]  /*3880*/  ISETP.GT.AND P5, PT, R3, 0x8, P1 ;  /* 0x000000080300780c */ /* 0x000fda0000fa4270 */
[----:B0-----:R-:W-:Y:S05]  /*3890*/  @!P5 BRA `(.L_x_64) ;  /* 0x000000000004d947 */ /* 0x001fea0003800000 */
[----:B------:R0:W5:Y:S02]  /*38a0*/  LDG.E.LTC128B.U16 R132, desc[UR38][R82.64+0x10] ;  /* 0x0000102652847981 */ /* 0x000164000c1e1520 */
.L_x_64:
[----:B------:R-:W-:Y:S05]  /*38b0*/  BSYNC B1 ;  /* 0x0000000000017941 */ /* 0x000fea0003800000 */
.L_x_63:
[----:B-----5:R-:W-:Y:S01]  /*38c0*/  IMAD.U32 R6, R132, 0x10000, RZ ;  /* 0x0001000084067824 */ /* 0x020fe200078e00ff */
[----:B------:R-:W-:Y:S03]  /*38d0*/  BSSY B1, `(.L_x_65) ;  /* 0x000000b000017945 */ /* 0x000fe60003800000 */
[----:B------:R-:W-:Y:S01]  /*38e0*/  FMUL R7, R6, R97 ;  /* 0x0000006106077220 */ /* 0x000fe20000400000 */
[----:B------:R-:W-:-:S03]  /*38f0*/  @P5 IMAD.MOV.U32 R6, RZ, RZ, R84 ;  /* 0x000000ffff065224 */ /* 0x000fc600078e0054 */
[----:B------:R-:W-:-:S05]  /*3900*/  FFMA R7, R76, R96, R7 ;  /* 0x000000604c077223 */ /* 0x000fca0000000007 */
[----:B------:R-:W-:-:S04]  /*3910*/  F2FP.BF16.F32.PACK_AB R7, RZ, R7 ;  /* 0x00000007ff07723e */ /* 0x000fc800000010ff */
[----:B------:R-:W-:Y:S01]  /*3920*/  PRMT R8, R7, 0x7610, R8 ;  /* 0x0000761007087816 */ /* 0x000fe20000000008 */
[----:B------:R-:W-:-:S05]  /*3930*/  @P5 IMAD.MOV.U32 R7, RZ, RZ, R85 ;  /* 0x000000ffff075224 */ /* 0x000fca00078e0055 */
[----:B------:R0:W-:Y:S01]  /*3940*/  @P5 STG.E.U16 desc[UR38][R6.64+0x10], R8 ;  /* 0x0000100806005986 */ /* 0x0001e2000c101526 */
[----:B------:R-:W-:-:S13]  /*3950*/  ISETP.GT.AND P5, PT, R3, 0x9, P1 ;  /* 0x000000090300780c */ /* 0x000fda0000fa4270 */
[----:B0-----:R-:W-:Y:S05]  /*3960*/  @!P5 BRA `(.L_x_66) ;  /* 0x000000000004d947 */ /* 0x001fea0003800000 */
[----:B------:R0:W5:Y:S02]  /*3970*/  LDG.E.LTC128B.U16 R132, desc[UR38][R82.64+0x12] ;  /* 0x0000122652847981 */ /* 0x000164000c1e1520 */
.L_x_66:
[----:B------:R-:W-:Y:S05]  /*3980*/  BSYNC B1 ;  /* 0x0000000000017941 */ /* 0x000fea0003800000 */
.L_x_65:
[----:B-----5:R-:W-:Y:S01]  /*3990*/  IMAD.U32 R6, R132, 0x10000, RZ ;  /* 0x0001000084067824 */ /* 0x020fe200078e00ff */
[----:B------:R-:W-:Y:S01]  /*39a0*/  BSSY B1, `(.L_x_67) ;  /* 0x000000d000017945 */ /* 0x000fe20003800000 */
[----:B------:R-:W-:Y:S02]  /*39b0*/  @P5 IMAD.MOV.U32 R7, RZ, RZ, R85 ;  /* 0x000000ffff075224 */ /* 0x000fe400078e0055 */
[----:B------:R-:W-:-:S04]  /*39c0*/  FMUL R6, R6, R97 ;  /* 0x0000006106067220 */ /* 0x000fc80000400000 */
[----:B------:R-:W-:-:S05]  /*39d0*/  FFMA R6, R77, R96, R6 ;  /* 0x000000604d067223 */ /* 0x000fca0000000006 */
[----:B------:R-:W-:-:S04]  /*39e0*/  F2FP.BF16.F32.PACK_AB R6, RZ, R6 ;  /* 0x00000006ff06723e */ /* 0x000fc800000010ff */
[----:B------:R-:W-:Y:S01]  /*39f0*/  PRMT R8, R6, 0x7610, R8 ;  /* 0x0000761006087816 */ /* 0x000fe20000000008 */
[----:B------:R-:W-:-:S05]  /*3a00*/  @P5 IMAD.MOV.U32 R6, RZ, RZ, R84 ;  /* 0x000000ffff065224 */ /* 0x000fca00078e0054 */
[----:B------:R0:W-:Y:S01]  /*3a10*/  @P5 STG.E.U16 desc[UR38][R6.64+0x12], R8 ;  /* 0x0000120806005986 */ /* 0x0001e2000c101526 */
[----:B------:R-:W-:-:S05]  /*3a20*/  IADD3 R14, P5, R84, R113, RZ ;  /* 0x00000071540e7210 */ /* 0x000fca0007fbe0ff */
[----:B------:R-:W-:Y:S01]  /*3a30*/  IMAD.X R15, R85, 0x1, R117, P5 ;  /* 0x00000001550f7824 */ /* 0x000fe200028e0675 */
[----:B------:R-:W-:-:S13]  /*3a40*/  ISETP.GT.AND P5, PT, R3, 0x8, P0 ;  /* 0x000000080300780c */ /* 0x000fda00007a4270 */
[----:B0-----:R-:W-:Y:S05]  /*3a50*/  @!P5 BRA `(.L_x_68) ;  /* 0x000000000004d947 */ /* 0x001fea0003800000 */
[----:B------:R0:W5:Y:S02]  /*3a60*/  LDG.E.LTC128B.U16 R132, desc[UR38][R10.64+0x10] ;  /* 0x000010260a847981 */ /* 0x000164000c1e1520 */
.L_x_68:
[----:B------:R-:W-:Y:S05]  /*3a70*/  BSYNC B1 ;  /* 0x0000000000017941 */ /* 0x000fea0003800000 */
.L_x_67:
[----:B-----5:R-:W-:Y:S01]  /*3a80*/  IMAD.U32 R6, R132, 0x10000, RZ ;  /* 0x0001000084067824 */ /* 0x020fe200078e00ff */
[----:B------:R-:W-:Y:S03]  /*3a90*/  BSSY B1, `(.L_x_69) ;  /* 0x000000c000017945 */ /* 0x000fe60003800000 */
[----:B------:R-:W-:-:S04]  /*3aa0*/  FMUL R7, R6, R97 ;  /* 0x0000006106077220 */ /* 0x000fc80000400000 */
[----:B------:R-:W-:-:S05]  /*3ab0*/  FFMA R7, R78, R96, R7 ;  /* 0x000000604e077223 */ /* 0x000fca0000000007 */
[----:B------:R-:W-:-:S05]  /*3ac0*/  F2FP.BF16.F32.PACK_AB R7, RZ, R7 ;  /* 0x00000007ff07723e */ /* 0x000fca00000010ff */
[----:B------:R1:W-:Y:S01]  /*3ad0*/  @P5 STG.E.U16 desc[UR38][R14.64+0x10], R7 ;  /* 0x000010070e005986 */ /* 0x0003e2000c101526 */
[----:B------:R-:W-:-:S05]  /*3ae0*/  IADD3 R6, P5, R125, R80, RZ ;  /* 0x000000507d067210 */ /* 0x000fca0007fbe0ff */
[----:B-1----:R-:W-:Y:S01]  /*3af0*/  IMAD.X R7, R95, 0x1, R129, P5 ;  /* 0x000000015f077824 */ /* 0x002fe200028e0681 */
[----:B------:R-:W-:-:S05]  /*3b00*/  IADD3 R8, P5, R113, R6, RZ ;  /* 0x0000000671087210 */ /* 0x000fca0007fbe0ff */
[----:B------:R-:W-:Y:S01]  /*3b10*/  IMAD.X R9, R117, 0x1, R7, P5 ;  /* 0x0000000175097824 */ /* 0x000fe200028e0607 */
[----:B------:R-:W-:-:S13]  /*3b20*/  ISETP.GT.AND P5, PT, R3, 0x9, P0 ;  /* 0x000000090300780c */ /* 0x000fda00007a4270 */
[----:B------:R-:W-:Y:S05]  /*3b30*/  @!P5 BRA `(.L_x_70) ;  /* 0x000000000004d947 */ /* 0x000fea0003800000 */
[----:B------:R1:W5:Y:S02]  /*3b40*/  LDG.E.LTC128B.U16 R132, desc[UR38][R10.64+0x12] ;  /* 0x000012260a847981 */ /* 0x000364000c1e1520 */
.L_x_70:
[----:B------:R-:W-:Y:S05]  /*3b50*/  BSYNC B1 ;  /* 0x0000000000017941 */ /* 0x000fea0003800000 */
.L_x_69:
        /* <DEDUP_REMOVED lines=9> */
.L_x_72:
[----:B------:R-:W-:Y:S05]  /*3bf0*/  BSYNC B1 ;  /* 0x0000000000017941 */ /* 0x000fea0003800000 */
.L_x_71:
        /* <DEDUP_REMOVED lines=9> */
.L_x_74:
[----:B------:R-:W-:Y:S05]  /*3c90*/  BSYNC B1 ;  /* 0x0000000000017941 */ /* 0x000fea0003800000 */
.L_x_73:
        /* <DEDUP_REMOVED lines=9> */
.L_x_76:
[----:B------:R-:W-:Y:S05]  /*3d30*/  BSYNC B1 ;  /* 0x0000000000017941 */ /* 0x000fea0003800000 */
.L_x_75:
        /* <DEDUP_REMOVED lines=9> */
.L_x_78:
[----:B------:R-:W-:Y:S05]  /*3dd0*/  BSYNC B1 ;  /* 0x0000000000017941 */ /* 0x000fea0003800000 */
.L_x_77:
        /* <DEDUP_REMOVED lines=9> */
.L_x_80:
[----:B------:R-:W-:Y:S05]  /*3e70*/  BSYNC B1 ;  /* 0x0000000000017941 */ /* 0x000fea0003800000 */
.L_x_79:
        /* <DEDUP_REMOVED lines=9> */
.L_x_82:
[----:B------:R-:W-:Y:S05]  /*3f10*/  BSYNC B1 ;  /* 0x0000000000017941 */ /* 0x000fea0003800000 */
.L_x_81:
        /* <DEDUP_REMOVED lines=9> */
.L_x_84:
[----:B------:R-:W-:Y:S05]  /*3fb0*/  BSYNC B1 ;  /* 0x0000000000017941 */ /* 0x000fea0003800000 */
.L_x_83:
        /* <DEDUP_REMOVED lines=9> */
.L_x_86:
[----:B------:R-:W-:Y:S05]  /*4050*/  BSYNC B1 ;  /* 0x0000000000017941 */ /* 0x000fea0003800000 */
.L_x_85:
        /* <DEDUP_REMOVED lines=9> */
.L_x_88:
[----:B------:R-:W-:Y:S05]  /*40f0*/  BSYNC B1 ;  /* 0x0000000000017941 */ /* 0x000fea0003800000 */
.L_x_87:
        /* <DEDUP_REMOVED lines=12> */
.L_x_90:
[----:B------:R-:W-:Y:S05]  /*41c0*/  BSYNC B1 ;  /* 0x0000000000017941 */ /* 0x000fea0003800000 */
.L_x_89:
        /* <DEDUP_REMOVED lines=12> */
.L_x_92:
[----:B------:R-:W-:Y:S05]  /*4290*/  BSYNC B1 ;  /* 0x0000000000017941 */ /* 0x000fea0003800000 */
.L_x_91:
        /* <DEDUP_REMOVED lines=12> */
.L_x_94:
[----:B------:R-:W-:Y:S05]  /*4360*/  BSYNC B1 ;  /* 0x0000000000017941 */ /* 0x000fea0003800000 */
.L_x_93:
        /* <DEDUP_REMOVED lines=12> */
.L_x_96:
[----:B------:R-:W-:Y:S05]  /*4430*/  BSYNC B1 ;  /* 0x0000000000017941 */ /* 0x000fea0003800000 */
.L_x_95:
        /* <DEDUP_REMOVED lines=12> */
.L_x_98:
[----:B------:R-:W-:Y:S05]  /*4500*/  BSYNC B1 ;  /* 0x0000000000017941 */ /* 0x000fea0003800000 */
.L_x_97:
        /* <DEDUP_REMOVED lines=12> */
.L_x_100:
[----:B------:R-:W-:Y:S05]  /*45d0*/  BSYNC B1 ;  /* 0x0000000000017941 */ /* 0x000fea0003800000 */
.L_x_99:
        /* <DEDUP_REMOVED lines=12> */
.L_x_102:
[----:B------:R-:W-:Y:S05]  /*46a0*/  BSYNC B1 ;  /* 0x0000000000017941 */ /* 0x000fea0003800000 */
.L_x_101:
[----:B-----5:R-:W-:Y:S02]  /*46b0*/  IMAD.U32 R14, R132, 0x10000, RZ ;  /* 0x00010000840e7824 */ /* 0x020fe400078e00ff */
        /* <DEDUP_REMOVED lines=8> */
[----:B------:R-:W2:Y:S01]  /*4740*/  @P5 LDG.E.LTC128B.U16 R132, desc[UR38][R82.64+0x20] ;  /* 0x0000202652845981 */ /* 0x000ea2000c1e1520 */
[----:B------:R-:W-:Y:S01]  /*4750*/  BSSY B1, `(.L_x_103) ;  /* 0x0000009000017945 */ /* 0x000fe20003800000 */
[----:B--2---:R-:W-:-:S04]  /*4760*/  IMAD.U32 R20, R132, 0x10000, RZ ;  /* 0x0001000084147824 */ /* 0x004fc800078e00ff */
[----:B------:R-:W-:-:S04]  /*4770*/  FMUL R19, R20, R97 ;  /* 0x0000006114137220 */ /* 0x000fc80000400000 */
[----:B------:R-:W-:-:S05]  /*4780*/  FFMA R19, R48, R96, R19 ;  /* 0x0000006030137223 */ /* 0x000fca0000000013 */
[----:B------:R-:W-:-:S05]  /*4790*/  F2FP.BF16.F32.PACK_AB R19, RZ, R19 ;  /* 0x00000013ff13723e */ /* 0x000fca00000010ff */
[----:B------:R0:W-:Y:S01]  /*47a0*/  @P5 STG.E.U16 desc[UR38][R6.64+0x20], R19 ;  /* 0x0000201306005986 */ /* 0x0001e2000c101526 */
[----:B------:R-:W-:-:S13]  /*47b0*/  ISETP.GT.AND P5, PT, R3, 0x11, P1 ;  /* 0x000000110300780c */ /* 0x000fda0000fa4270 */
[----:B0-----:R-:W-:Y:S05]  /*47c0*/  @!P5 BRA `(.L_x_104) ;  /* 0x000000000004d947 */ /* 0x001fea0003800000 */
[----:B------:R0:W5:Y:S02]  /*47d0*/  LDG.E.LTC128B.U16 R132, desc[UR38][R82.64+0x22] ;  /* 0x0000222652847981 */ /* 0x000164000c1e1520 */
.L_x_104:
[----:B------:R-:W-:Y:S05]  /*47e0*/  BSYNC B1 ;  /* 0x0000000000017941 */ /* 0x000fea0003800000 */
.L_x_103:
[----:B-----5:R-:W-:Y:S01]  /*47f0*/  IMAD.U32 R14, R132, 0x10000, RZ ;  /* 0x00010000840e7824 */ /* 0x020fe200078e00ff */
[----:B------:R-:W-:Y:S03]  /*4800*/  BSSY B1, `(.L_x_105) ;  /* 0x0000008000017945 */ /* 0x000fe60003800000 */
[----:B------:R-:W-:-:S04]  /*4810*/  FMUL R14, R14, R97 ;  /* 0x000000610e0e7220 */ /* 0x000fc80000400000 */
[----:B------:R-:W-:-:S05]  /*4820*/  FFMA R14, R49, R96, R14 ;  /* 0x00000060310e7223 */ /* 0x000fca000000000e */
[----:B------:R-:W-:-:S05]  /*4830*/  F2FP.BF16.F32.PACK_AB R14, RZ, R14 ;  /* 0x0000000eff0e723e */ /* 0x000fca00000010ff */
[----:B------:R2:W-:Y:S01]  /*4840*/  @P5 STG.E.U16 desc[UR38][R6.64+0x22], R14 ;  /* 0x0000220e06005986 */ /* 0x0005e2000c101526 */
[----:B------:R-:W-:-:S13]  /*4850*/  ISETP.GT.AND P5, PT, R3, 0x10, P0 ;  /* 0x000000100300780c */ /* 0x000fda00007a4270 */
[----:B--2---:R-:W-:Y:S05]  /*4860*/  @!P5 BRA `(.L_x_106) ;  /* 0x000000000004d947 */ /* 0x004fea0003800000 */
[----:B------:R2:W5:Y:S02]  /*4870*/  LDG.E.LTC128B.U16 R132, desc[UR38][R10.64+0x20] ;  /* 0x000020260a847981 */ /* 0x000564000c1e1520 */
.L_x_106:
[----:B------:R-:W-:Y:S05]  /*4880*/  BSYNC B1 ;  /* 0x0000000000017941 */ /* 0x000fea0003800000 */
.L_x_105:
        /* <DEDUP_REMOVED lines=9> */
.L_x_108:
[----:B------:R-:W-:Y:S05]  /*4920*/  BSYNC B1 ;  /* 0x0000000000017941 */ /* 0x000fea0003800000 */
.L_x_107:
        /* <DEDUP_REMOVED lines=9> */
.L_x_110:
[----:B------:R-:W-:Y:S05]  /*49c0*/  BSYNC B1 ;  /* 0x0000000000017941 */ /* 0x000fea0003800000 */
.L_x_109:
        /* <DEDUP_REMOVED lines=9> */
.L_x_112:
[----:B------:R-:W-:Y:S05]  /*4a60*/  BSYNC B1 ;  /* 0x0000000000017941 */ /* 0x000fea0003800000 */
.L_x_111:
        /* <DEDUP_REMOVED lines=9> */
.L_x_114:
[----:B------:R-:W-:Y:S05]  /*4b00*/  BSYNC B1 ;  /* 0x0000000000017941 */ /* 0x000fea0003800000 */
.L_x_113:
        /* <DEDUP_REMOVED lines=9> */
.L_x_116:
[----:B------:R-:W-:Y:S05]  /*4ba0*/  BSYNC B1 ;  /* 0x0000000000017941 */ /* 0x000fea0003800000 */
.L_x_115:
        /* <DEDUP_REMOVED lines=9> */
.L_x_118:
[----:B------:R-:W-:Y:S05]  /*4c40*/  BSYNC B1 ;  /* 0x0000000000017941 */ /* 0x000fea0003800000 */
.L_x_117:
        /* <DEDUP_REMOVED lines=9> */
.L_x_120:
[----:B------:R-:W-:Y:S05]  /*4ce0*/  BSYNC B1 ;  /* 0x0000000000017941 */ /* 0x000fea0003800000 */
.L_x_119:
        /* <DEDUP_REMOVED lines=9> */
.L_x_122:
[----:B------:R-:W-:Y:S05]  /*4d80*/  BSYNC B1 ;  /* 0x0000000000017941 */ /* 0x000fea0003800000 */
.L_x_121:
        /* <DEDUP_REMOVED lines=9> */
.L_x_124:
[----:B------:R-:W-:Y:S05]  /*4e20*/  BSYNC B1 ;  /* 0x0000000000017941 */ /* 0x000fea0003800000 */
.L_x_123:
        /* <DEDUP_REMOVED lines=9> */
.L_x_126:
[----:B------:R-:W-:Y:S05]  /*4ec0*/  BSYNC B1 ;  /* 0x0000000000017941 */ /* 0x000fea0003800000 */
.L_x_125:
        /* <DEDUP_REMOVED lines=9> */
.L_x_128:
[----:B------:R-:W-:Y:S05]  /*4f60*/  BSYNC B1 ;  /* 0x0000000000017941 */ /* 0x000fea0003800000 */
.L_x_127:
        /* <DEDUP_REMOVED lines=9> */
.L_x_130:
[----:B------:R-:W-:Y:S05]  /*5000*/  BSYNC B1 ;  /* 0x0000000000017941 */ /* 0x000fea0003800000 */
.L_x_129:
        /* <DEDUP_REMOVED lines=9> */
.L_x_132:
[----:B------:R-:W-:Y:S05]  /*50a0*/  BSYNC B1 ;  /* 0x0000000000017941 */ /* 0x000fea0003800000 */
.L_x_131:
        /* <DEDUP_REMOVED lines=9> */
.L_x_134:
[----:B------:R-:W-:Y:S05]  /*5140*/  BSYNC B1 ;  /* 0x0000000000017941 */ /* 0x000fea0003800000 */
.L_x_133:
[----:B0----5:R-:W-:Y:S01]  /*5150*/  IMAD.U32 R8, R132, 0x10000, RZ ;  /* 0x0001000084087824 */ /* 0x021fe200078e00ff */
        /* <DEDUP_REMOVED lines=11> */
.L_x_136:
[----:B------:R-:W-:Y:S05]  /*5210*/  BSYNC B1 ;  /* 0x0000000000017941 */ /* 0x000fea0003800000 */
.L_x_135:
[----:B0----5:R-:W-:Y:S01]  /*5220*/  IMAD.U32 R8, R132, 0x10000, RZ ;  /* 0x0001000084087824 */ /* 0x021fe200078e00ff */
        /* <DEDUP_REMOVED lines=11> */
.L_x_138:
[----:B------:R-:W-:Y:S05]  /*52e0*/  BSYNC B1 ;  /* 0x0000000000017941 */ /* 0x000fea0003800000 */
.L_x_137:
        /* <DEDUP_REMOVED lines=12> */
.L_x_140:
[----:B------:R-:W-:Y:S05]  /*53b0*/  BSYNC B1 ;  /* 0x0000000000017941 */ /* 0x000fea0003800000 */
.L_x_139:
        /* <DEDUP_REMOVED lines=12> */
.L_x_142:
[----:B------:R-:W-:Y:S05]  /*5480*/  BSYNC B1 ;  /* 0x0000000000017941 */ /* 0x000fea0003800000 */
.L_x_141:
        /* <DEDUP_REMOVED lines=12> */
.L_x_144:
[----:B------:R-:W-:Y:S05]  /*5550*/  BSYNC B1 ;  /* 0x0000000000017941 */ /* 0x000fea0003800000 */
.L_x_143:
[----:B0----5:R-:W-:Y:S01]  /*5560*/  IMAD.U32 R8, R132, 0x10000, RZ ;  /* 0x0001000084087824 */ /* 0x021fe200078e00ff */
[----:B------:R-:W-:Y:S01]  /*5570*/  ISETP.GT.AND P3, PT, R3, 0x28, P6 ;  /* 0x000000280300780c */ /* 0x000fe20003764270 */
[----:B------:R-:W-:Y:S01]  /*5580*/  @P2 IMAD.MOV.U32 R81, RZ, RZ, R95 ;  /* 0x000000ffff512224 */ /* 0x000fe200078e005f */
[----:B------:R-:W-:Y:S01]  /*5590*/  BSSY B1, `(.L_x_145) ;  /* 0x0000007000017945 */ /* 0x000fe20003800000 */
[----:B------:R-:W-:-:S04]  /*55a0*/  FMUL R8, R8, R97 ;  /* 0x0000006108087220 */ /* 0x000fc80000400000 */
[----:B------:R-:W-:-:S05]  /*55b0*/  FFMA R8, R37, R96, R8 ;  /* 0x0000006025087223 */ /* 0x000fca0000000008 */
[----:B------:R-:W-:-:S05]  /*55c0*/  F2FP.BF16.F32.PACK_AB R8, RZ, R8 ;  /* 0x00000008ff08723e */ /* 0x000fca00000010ff */
[----:B------:R0:W-:Y:S01]  /*55d0*/  @P2 STG.E.U16 desc[UR38][R80.64+0x52], R8 ;  /* 0x0000520850002986 */ /* 0x0001e2000c101526 */
[----:B------:R-:W-:Y:S05]  /*55e0*/  @!P3 BRA `(.L_x_146) ;  /* 0x000000000004b947 */ /* 0x000fea0003800000 */
[----:B------:R0:W5:Y:S02]  /*55f0*/  LDG.E.LTC128B.U16 R132, desc[UR38][R114.64+0x50] ;  /* 0x0000502672847981 */ /* 0x000164000c1e1520 */
.L_x_146:
[----:B------:R-:W-:Y:S05]  /*5600*/  BSYNC B1 ;  /* 0x0000000000017941 */ /* 0x000fea0003800000 */
.L_x_145:
        /* <DEDUP_REMOVED lines=12> */
.L_x_148:
[----:B------:R-:W-:Y:S05]  /*56d0*/  BSYNC B1 ;  /* 0x0000000000017941 */ /* 0x000fea0003800000 */
.L_x_147:
        /* <DEDUP_REMOVED lines=9> */
.L_x_150:
[----:B------:R-:W-:Y:S05]  /*5770*/  BSYNC B1 ;  /* 0x0000000000017941 */ /* 0x000fea0003800000 */
.L_x_149:
        /* <DEDUP_REMOVED lines=9> */
.L_x_152:
[----:B------:R-:W-:Y:S05]  /*5810*/  BSYNC B1 ;  /* 0x0000000000017941 */ /* 0x000fea0003800000 */
.L_x_151:
        /* <DEDUP_REMOVED lines=9> */
.L_x_154:
[----:B------:R-:W-:Y:S05]  /*58b0*/  BSYNC B1 ;  /* 0x0000000000017941 */ /* 0x000fea0003800000 */
.L_x_153:
        /* <DEDUP_REMOVED lines=9> */
.L_x_156:
[----:B------:R-:W-:Y:S05]  /*5950*/  BSYNC B1 ;  /* 0x0000000000017941 */ /* 0x000fea0003800000 */
.L_x_155:
        /* <DEDUP_REMOVED lines=9> */
.L_x_158:
[----:B------:R-:W-:Y:S05]  /*59f0*/  BSYNC B1 ;  /* 0x0000000000017941 */ /* 0x000fea0003800000 */
.L_x_157:
        /* <DEDUP_REMOVED lines=9> */
.L_x_160:
[----:B------:R-:W-:Y:S05]  /*5a90*/  BSYNC B1 ;  /* 0x0000000000017941 */ /* 0x000fea0003800000 */
.L_x_159:
        /* <DEDUP_REMOVED lines=9> */
.L_x_162:
[----:B------:R-:W-:Y:S05]  /*5b30*/  BSYNC B1 ;  /* 0x0000000000017941 */ /* 0x000fea0003800000 */
.L_x_161:
        /* <DEDUP_REMOVED lines=9> */
.L_x_164:
[----:B------:R-:W-:Y:S05]  /*5bd0*/  BSYNC B1 ;  /* 0x0000000000017941 */ /* 0x000fea0003800000 */
.L_x_163:
[----:B------:R-:W-:Y:S05]  /*5be0*/  @!P0 BRA `(.L_x_165) ;  /* 0x00000014006c8947 */ /* 0x000fea0003800000 */
[----:B-----5:R-:W-:-:S04]  /*5bf0*/  IMAD.U32 R132, R132, 0x10000, RZ ;  /* 0x0001000084847824 */ /* 0x020fc800078e00ff */
[----:B------:R-:W-:-:S04]  /*5c00*/  FMUL R132, R132, R97 ;  /* 0x0000006184847220 */ /* 0x000fc80000400000 */
[----:B------:R-:W-:-:S05]  /*5c10*/  FFMA R132, R31, R96, R132 ;  /* 0x000000601f847223 */ /* 0x000fca0000000084 */
[----:B------:R-:W-:-:S05]  /*5c20*/  F2FP.BF16.F32.PACK_AB R132, RZ, R132 ;  /* 0x00000084ff84723e */ /* 0x000fca00000010ff */
[----:B------:R0:W-:Y:S01]  /*5c30*/  STG.E.U16 desc[UR38][R4.64+0x52], R132 ;  /* 0x0000528404007986 */ /* 0x0001e2000c101526 */
[----:B------:R-:W-:Y:S05]  /*5c40*/  BRA `(.L_x_165) ;  /* 0x0000001400547947 */ /* 0x000fea0003800000 */
.L_x_30:
[----:B------:R-:W-:Y:S01]  /*5c50*/  ULDC.64 UR4, c[0x0][0x5c0] ;  /* 0x0001700000047ab9 */ /* 0x000fe20000000a00 */
[----:B------:R-:W-:Y:S01]  /*5c60*/  ISETP.GT.AND P2, PT, R3, 0x1, P4 ;  /* 0x000000010300780c */ /* 0x000fe20002744270 */
[-C--:B------:R-:W-:Y:S01]  /*5c70*/  FMUL R89, R89, R96.reuse ;  /* 0x0000006059597220 */ /* 0x080fe20000400000 */
[----:B------:R-:W-:Y:S01]  /*5c80*/  LEA R6, P1, R112, UR4, 0x1 ;  /* 0x0000000470067c11 */ /* 0x000fe2000f8208ff */
[----:B------:R-:W-:Y:S01]  /*5c90*/  IMAD.SHL.U32 R21, R4, 0x10, RZ ;  /* 0x0000001004157824 */ /* 0x000fe200078e00ff */
[----:B------:R-:W-:Y:S01]  /*5ca0*/  ISETP.GT.AND P5, PT, R103, 0x8, PT ;  /* 0x000000086700780c */ /* 0x000fe20003fa4270 */
[-C--:B------:R-:W-:Y:S01]  /*5cb0*/  FMUL R88, R88, R96.reuse ;  /* 0x0000006058587220 */ /* 0x080fe20000400000 */
[----:B------:R-:W-:Y:S01]  /*5cc0*/  LEA.HI.X R7, R112, UR5, R115, 0x1, P1 ;  /* 0x0000000570077c11 */ /* 0x000fe200088f0c73 */
[-C--:B------:R-:W-:Y:S01]  /*5cd0*/  FMUL R90, R90, R96.reuse ;  /* 0x000000605a5a7220 */ /* 0x080fe20000400000 */
[----:B------:R-:W-:Y:S01]  /*5ce0*/  ISETP.GT.AND P1, PT, R3, RZ, P5 ;  /* 0x000000ff0300720c */ /* 0x000fe20002f24270 */
[-C--:B------:R-:W-:Y:S01]  /*5cf0*/  FMUL R91, R91, R96.reuse ;  /* 0x000000605b5b7220 */ /* 0x080fe20000400000 */
[----:B------:R-:W-:Y:S01]  /*5d00*/  F2FP.BF16.F32.PACK_AB R89, RZ, R89 ;  /* 0x00000059ff59723e */ /* 0x000fe200000010ff */
[-C--:B------:R-:W-:Y:S01]  /*5d10*/  FMUL R92, R92, R96.reuse ;  /* 0x000000605c5c7220 */ /* 0x080fe20000400000 */
[----:B------:R-:W-:Y:S01]  /*5d20*/  SHF.L.U64.HI R19, R4, 0x4, R5 ;  /* 0x0000000404137819 */ /* 0x000fe20000010205 */
[----:B------:R-:W-:Y:S01]  /*5d30*/  FMUL R93, R93, R96 ;  /* 0x000000605d5d7220 */ /* 0x000fe20000400000 */
[----:B------:R-:W-:Y:S01]  /*5d40*/  IADD3 R8, P3, R21, R6, RZ ;  /* 0x0000000615087210 */ /* 0x000fe20007f7e0ff */
[----:B------:R-:W-:Y:S01]  /*5d50*/  @P2 STG.E.U16 desc[UR38][R6.64+0x2], R89 ;  /* 0x0000025906002986 */ /* 0x000fe2000c101526 */
[----:B------:R-:W-:Y:S01]  /*5d60*/  F2FP.BF16.F32.PACK_AB R88, RZ, R88 ;  /* 0x00000058ff58723e */ /* 0x000fe200000010ff */
[----:B------:R-:W-:Y:S01]  /*5d70*/  FMUL R95, R95, R96 ;  /* 0x000000605f5f7220 */ /* 0x000fe20000400000 */
[----:B------:R-:W-:Y:S01]  /*5d80*/  F2FP.BF16.F32.PACK_AB R90, RZ, R90 ;  /* 0x0000005aff5a723e */ /* 0x000fe200000010ff */
[----:B------:R-:W-:Y:S01]  /*5d90*/  IMAD.X R9, R19, 0x1, R7, P3 ;  /* 0x0000000113097824 */ /* 0x000fe200018e0607 */
[C---:B------:R-:W-:Y:S01]  /*5da0*/  ISETP.GT.AND P2, PT, R3.reuse, 0x1, P5 ;  /* 0x000000010300780c */ /* 0x040fe20002f44270 */
[----:B------:R-:W-:Y:S01]  /*5db0*/  @P0 STG.E.U16 desc[UR38][R6.64], R88 ;  /* 0x0000005806000986 */ /* 0x000fe2000c101526 */
[C---:B------:R-:W-:Y:S01]  /*5dc0*/  ISETP.GT.AND P0, PT, R3.reuse, 0x8, P4 ;  /* 0x000000080300780c */ /* 0x040fe20002704270 */
[-C--:B------:R-:W-:Y:S01]  /*5dd0*/  FMUL R94, R94, R96.reuse ;  /* 0x000000605e5e7220 */ /* 0x080fe20000400000 */
[----:B------:R-:W-:Y:S01]  /*5de0*/  F2FP.BF16.F32.PACK_AB R91, RZ, R91 ;  /* 0x0000005bff5b723e */ /* 0x000fe200000010ff */
[----:B------:R-:W-:Y:S01]  /*5df0*/  @P1 STG.E.U16 desc[UR38][R8.64], R90 ;  /* 0x0000005a08001986 */ /* 0x000fe2000c101526 */
[----:B------:R-:W-:Y:S01]  /*5e00*/  ISETP.GT.AND P1, PT, R3, 0x9, P4 ;  /* 0x000000090300780c */ /* 0x000fe20002724270 */
[----:B------:R-:W-:Y:S01]  /*5e10*/  FMUL R80, R80, R96 ;  /* 0x0000006050507220 */ /* 0x000fe20000400000 */
[----:B------:R-:W-:Y:S01]  /*5e20*/  F2FP.BF16.F32.PACK_AB R92, RZ, R92 ;  /* 0x0000005cff5c723e */ /* 0x000fe200000010ff */
[----:B------:R-:W-:Y:S01]  /*5e30*/  IMAD R13, R5, 0xf0, RZ ;  /* 0x000000f0050d7824 */ /* 0x000fe200078e02ff */
[----:B------:R-:W-:Y:S01]  /*5e40*/  F2FP.BF16.F32.PACK_AB R93, RZ, R93 ;  /* 0x0000005dff5d723e */ /* 0x000fe200000010ff */
[C---:B------:R-:W-:Y:S01]  /*5e50*/  IMAD.WIDE.U32 R14, R4.reuse, 0xf0, R8 ;  /* 0x000000f0040e7825 */ /* 0x040fe200078e0008 */
[C---:B------:R-:W-:Y:S01]  /*5e60*/  ISETP.GT.AND P3, PT, R3.reuse, 0x9, P5 ;  /* 0x000000090300780c */ /* 0x040fe20002f64270 */
[----:B------:R0:W-:Y:S01]  /*5e70*/  @P2 STG.E.U16 desc[UR38][R8.64+0x2], R91 ;  /* 0x0000025b08002986 */ /* 0x0001e2000c101526 */
[----:B------:R-:W-:Y:S01]  /*5e80*/  ISETP.GT.AND P2, PT, R3, 0x8, P5 ;  /* 0x000000080300780c */ /* 0x000fe20002f44270 */
[----:B------:R-:W-:Y:S01]  /*5e90*/  IMAD.IADD R15, R13, 0x1, R15 ;  /* 0x000000010d0f7824 */ /* 0x000fe200078e020f */
[----:B------:R-:W-:Y:S01]  /*5ea0*/  F2FP.BF16.F32.PACK_AB R95, RZ, R95 ;  /* 0x0000005fff5f723e */ /* 0x000fe200000010ff */
[----:B------:R-:W-:Y:S01]  /*5eb0*/  @P0 STG.E.U16 desc[UR38][R6.64+0x10], R92 ;  /* 0x0000105c06000986 */ /* 0x000fe2000c101526 */
[----:B------:R-:W-:Y:S01]  /*5ec0*/  ISETP.GT.AND P0, PT, R103, 0x80, PT ;  /* 0x000000806700780c */ /* 0x000fe20003f04270 */
[C---:B------:R-:W-:Y:S01]  /*5ed0*/  IMAD.WIDE.U32 R10, R4.reuse, 0xf0, R8 ;  /* 0x000000f0040a7825 */ /* 0x040fe200078e0008 */
[----:B------:R-:W-:Y:S01]  /*5ee0*/  F2FP.BF16.F32.PACK_AB R94, RZ, R94 ;  /* 0x0000005eff5e723e */ /* 0x000fe200000010ff */
[----:B------:R-:W-:Y:S01]  /*5ef0*/  @P1 STG.E.U16 desc[UR38][R6.64+0x12], R93 ;  /* 0x0000125d06001986 */ /* 0x000fe2000c101526 */
[----:B------:R-:W-:Y:S01]  /*5f00*/  ISETP.GT.AND P1, PT, R3, RZ, P0 ;  /* 0x000000ff0300720c */ /* 0x000fe20000724270 */
[----:B------:R-:W-:Y:S01]  /*5f10*/  FMUL R81, R81, R96 ;  /* 0x0000006051517220 */ /* 0x000fe20000400000 */
[----:B------:R-:W-:Y:S01]  /*5f20*/  F2FP.BF16.F32.PACK_AB R80, RZ, R80 ;  /* 0x00000050ff50723e */ /* 0x000fe200000010ff */
[C---:B0-----:R-:W-:Y:S01]  /*5f30*/  IMAD.SHL.U32 R91, R4.reuse, 0x100, RZ ;  /* 0x00000100045b7824 */ /* 0x041fe200078e00ff */
[----:B------:R-:W-:Y:S01]  /*5f40*/  @P3 STG.E.U16 desc[UR38][R8.64+0x12], R95 ;  /* 0x0000125f08003986 */ /* 0x000fe2000c101526 */
[----:B------:R-:W-:Y:S01]  /*5f50*/  ISETP.GT.AND P3, PT, R3, 0x1, P0 ;  /* 0x000000010300780c */ /* 0x000fe20000764270 */
[----:B------:R-:W-:Y:S01]  /*5f60*/  IMAD.IADD R11, R13, 0x1, R11 ;  /* 0x000000010d0b7824 */ /* 0x000fe200078e020b */
[----:B------:R-:W-:Y:S01]  /*5f70*/  SHF.L.U64.HI R89, R4, 0x8, R5 ;  /* 0x0000000804597819 */ /* 0x000fe20000010205 */
[----:B------:R-:W-:Y:S01]  /*5f80*/  @P2 STG.E.U16 desc[UR38][R8.64+0x10], R94 ;  /* 0x0000105e08002986 */ /* 0x000fe2000c101526 */
[----:B------:R-:W-:Y:S01]  /*5f90*/  F2FP.BF16.F32.PACK_AB R81, RZ, R81 ;  /* 0x00000051ff51723e */ /* 0x000fe200000010ff */
[-C--:B------:R-:W-:Y:S01]  /*5fa0*/  FMUL R82, R82, R96.reuse ;  /* 0x0000006052527220 */ /* 0x080fe20000400000 */
[-C--:B------:R-:W-:Y:S01]  /*5fb0*/  FMUL R83, R83, R96.reuse ;  /* 0x0000006053537220 */ /* 0x080fe20000400000 */
[----:B------:R-:W-:Y:S01]  /*5fc0*/  FMUL R84, R84, R96 ;  /* 0x0000006054547220 */ /* 0x000fe20000400000 */
[----:B------:R0:W-:Y:S01]  /*5fd0*/  @P1 STG.E.U16 desc[UR38][R14.64], R80 ;  /* 0x000000500e001986 */ /* 0x0001e2000c101526 */
[----:B------:R-:W-:Y:S01]  /*5fe0*/  IADD3 R12, P1, P2, R21, R14, R91 ;  /* 0x0000000e150c7210 */ /* 0x000fe20007a3e05b */
[----:B------:R-:W-:Y:S01]  /*5ff0*/  FMUL R85, R85, R96 ;  /* 0x0000006055557220 */ /* 0x000fe20000400000 */
[----:B------:R-:W-:Y:S01]  /*6000*/  F2FP.BF16.F32.PACK_AB R82, RZ, R82 ;  /* 0x00000052ff52723e */ /* 0x000fe200000010ff */
[----:B------:R-:W-:Y:S01]  /*6010*/  FMUL R86, R86, R96 ;  /* 0x0000006056567220 */ /* 0x000fe20000400000 */
[----:B------:R-:W-:Y:S01]  /*6020*/  IADD3.X R13, R19, R15, R89, P1, P2 ;  /* 0x0000000f130d7210 */ /* 0x000fe20000fe4459 */
[----:B------:R1:W-:Y:S01]  /*6030*/  @P3 STG.E.U16 desc[UR38][R14.64+0x2], R81 ;  /* 0x000002510e003986 */ /* 0x0003e2000c101526 */
[----:B------:R-:W-:Y:S01]  /*6040*/  IADD3 R4, P1, P2, R21, R10, R91 ;  /* 0x0000000a15047210 */ /* 0x000fe20007a3e05b */
[-C--:B------:R-:W-:Y:S01]  /*6050*/  FMUL R87, R87, R96.reuse ;  /* 0x0000006057577220 */ /* 0x080fe20000400000 */
[----:B------:R-:W-:Y:S01]  /*6060*/  ISETP.GT.AND P3, PT, R103, 0x88, PT ;  /* 0x000000886700780c */ /* 0x000fe20003f64270 */
[-C--:B------:R-:W-:Y:S01]  /*6070*/  FMUL R72, R72, R96.reuse ;  /* 0x0000006048487220 */ /* 0x080fe20000400000 */
[----:B------:R-:W-:Y:S01]  /*6080*/  IADD3.X R5, R19, R11, R89, P1, P2 ;  /* 0x0000000b13057210 */ /* 0x000fe20000fe4459 */
[----:B------:R-:W-:Y:S01]  /*6090*/  FMUL R73, R73, R96 ;  /* 0x0000006049497220 */ /* 0x000fe20000400000 */
[----:B0-----:R-:W-:Y:S01]  /*60a0*/  IADD3 R80, P2, R21, R14, RZ ;  /* 0x0000000e15507210 */ /* 0x001fe20007f5e0ff */
[-C--:B------:R-:W-:Y:S01]  /*60b0*/  FMUL R74, R74, R96.reuse ;  /* 0x000000604a4a7220 */ /* 0x080fe20000400000 */
[----:B------:R-:W-:Y:S01]  /*60c0*/  ISETP.GT.AND P1, PT, R3, RZ, P3 ;  /* 0x000000ff0300720c */ /* 0x000fe20001f24270 */
[-C--:B------:R-:W-:Y:S01]  /*60d0*/  FMUL R75, R75, R96.reuse ;  /* 0x000000604b4b7220 */ /* 0x080fe20000400000 */
[----:B------:R-:W-:Y:S01]  /*60e0*/  F2FP.BF16.F32.PACK_AB R83, RZ, R83 ;  /* 0x00000053ff53723e */ /* 0x000fe200000010ff */
[--C-:B-1----:R-:W-:Y:S01]  /*60f0*/  IMAD.X R81, R19, 0x1, R15.reuse, P2 ;  /* 0x0000000113517824 */ /* 0x102fe200010e060f */
[----:B------:R-:W-:Y:S01]  /*6100*/  ISETP.GT.AND P2, PT, R3, 0x1, P3 ;  /* 0x000000010300780c */ /* 0x000fe20001f44270 */
[----:B------:R-:W-:Y:S01]  /*6110*/  FMUL R76, R76, R96 ;  /* 0x000000604c4c7220 */ /* 0x000fe20000400000 */
[----:B------:R-:W-:Y:S01]  /*6120*/  F2FP.BF16.F32.PACK_AB R84, RZ, R84 ;  /* 0x00000054ff54723e */ /* 0x000fe200000010ff */
[-C--:B------:R-:W-:Y:S01]  /*6130*/  FMUL R77, R77, R96.reuse ;  /* 0x000000604d4d7220 */ /* 0x080fe20000400000 */
[----:B------:R-:W-:Y:S01]  /*6140*/  F2FP.BF16.F32.PACK_AB R85, RZ, R85 ;  /* 0x00000055ff55723e */ /* 0x000fe200000010ff */
[----:B------:R-:W-:Y:S01]  /*6150*/  FMUL R78, R78, R96 ;  /* 0x000000604e4e7220 */ /* 0x000fe20000400000 */
[----:B------:R-:W-:Y:S01]  /*6160*/  F2FP.BF16.F32.PACK_AB R86, RZ, R86 ;  /* 0x00000056ff56723e */ /* 0x000fe200000010ff */
[-C--:B------:R-:W-:Y:S01]  /*6170*/  FMUL R79, R79, R96.reuse ;  /* 0x000000604f4f7220 */ /* 0x080fe20000400000 */
[----:B------:R-:W-:Y:S01]  /*6180*/  F2FP.BF16.F32.PACK_AB R87, RZ, R87 ;  /* 0x00000057ff57723e */ /* 0x000fe200000010ff */
[----:B------:R0:W-:Y:S01]  /*6190*/  @P1 STG.E.U16 desc[UR38][R80.64], R82 ;  /* 0x0000005250001986 */ /* 0x0001e2000c101526 */
[C---:B------:R-:W-:Y:S01]  /*61a0*/  ISETP.GT.AND P1, PT, R3.reuse, 0x8, P0 ;  /* 0x000000080300780c */ /* 0x040fe20000724270 */
[----:B------:R-:W-:Y:S01]  /*61b0*/  FMUL R64, R64, R96 ;  /* 0x0000006040407220 */ /* 0x000fe20000400000 */
[----:B------:R-:W-:Y:S01]  /*61c0*/  F2FP.BF16.F32.PACK_AB R72, RZ, R72 ;  /* 0x00000048ff48723e */ /* 0x000fe200000010ff */
[----:B------:R1:W-:Y:S01]  /*61d0*/  @P2 STG.E.U16 desc[UR38][R80.64+0x2], R83 ;  /* 0x0000025350002986 */ /* 0x0003e2000c101526 */
[----:B------:R-:W-:Y:S01]  /*61e0*/  ISETP.GT.AND P2, PT, R3, 0x9, P0 ;  /* 0x000000090300780c */ /* 0x000fe20000744270 */
[-C--:B------:R-:W-:Y:S01]  /*61f0*/  FMUL R65, R65, R96.reuse ;  /* 0x0000006041417220 */ /* 0x080fe20000400000 */
[----:B------:R-:W-:Y:S01]  /*6200*/  PRMT R20, R72, 0x7610, R20 ;  /* 0x0000761048147816 */ /* 0x000fe20000000014 */
[-C--:B------:R-:W-:Y:S01]  /*6210*/  FMUL R66, R66, R96.reuse ;  /* 0x0000006042427220 */ /* 0x080fe20000400000 */
[----:B------:R-:W-:Y:S01]  /*6220*/  F2FP.BF16.F32.PACK_AB R73, RZ, R73 ;  /* 0x00000049ff49723e */ /* 0x000fe200000010ff */
[----:B------:R-:W-:Y:S01]  /*6230*/  FMUL R67, R67, R96 ;  /* 0x0000006043437220 */ /* 0x000fe20000400000 */
[----:B------:R-:W-:Y:S01]  /*6240*/  F2FP.BF16.F32.PACK_AB R74, RZ, R74 ;  /* 0x0000004aff4a723e */ /* 0x000fe200000010ff */
[-C--:B------:R-:W-:Y:S01]  /*6250*/  FMUL R68, R68, R96.reuse ;  /* 0x0000006044447220 */ /* 0x080fe20000400000 */
[----:B------:R-:W-:Y:S01]  /*6260*/  F2FP.BF16.F32.PACK_AB R75, RZ, R75 ;  /* 0x0000004bff4b723e */ /* 0x000fe200000010ff */
[----:B------:R2:W-:Y:S01]  /*6270*/  @P1 STG.E.U16 desc[UR38][R14.64+0x10], R84 ;  /* 0x000010540e001986 */ /* 0x0005e2000c101526 */
[----:B------:R-:W-:Y:S01]  /*6280*/  ISETP.GT.AND P1, PT, R3, 0x8, P3 ;  /* 0x000000080300780c */ /* 0x000fe20001f24270 */
[----:B------:R-:W-:Y:S01]  /*6290*/  FMUL R69, R69, R96 ;  /* 0x0000006045457220 */ /* 0x000fe20000400000 */
[----:B------:R-:W-:Y:S01]  /*62a0*/  F2FP.BF16.F32.PACK_AB R76, RZ, R76 ;  /* 0x0000004cff4c723e */ /* 0x000fe200000010ff */
[----:B0-----:R-:W-:Y:S01]  /*62b0*/  @P2 IMAD.MOV.U32 R82, RZ, RZ, R14 ;  /* 0x000000ffff522224 */ /* 0x001fe200078e000e */
[----:B------:R-:W-:Y:S01]  /*62c0*/  F2FP.BF16.F32.PACK_AB R77, RZ, R77 ;  /* 0x0000004dff4d723e */ /* 0x000fe200000010ff */
[--C-:B-1----:R-:W-:Y:S01]  /*62d0*/  @P2 IMAD.MOV.U32 R83, RZ, RZ, R15.reuse ;  /* 0x000000ffff532224 */ /* 0x102fe200078e000f */
[----:B------:R-:W-:Y:S01]  /*62e0*/  F2FP.BF16.F32.PACK_AB R78, RZ, R78 ;  /* 0x0000004eff4e723e */ /* 0x000fe200000010ff */
[-C--:B------:R-:W-:Y:S01]  /*62f0*/  FMUL R70, R70, R96.reuse ;  /* 0x0000006046467220 */ /* 0x080fe20000400000 */
[----:B------:R-:W-:Y:S01]  /*6300*/  F2FP.BF16.F32.PACK_AB R79, RZ, R79 ;  /* 0x0000004fff4f723e */ /* 0x000fe200000010ff */
[-C--:B------:R-:W-:Y:S01]  /*6310*/  FMUL R71, R71, R96.reuse ;  /* 0x0000006047477220 */ /* 0x080fe20000400000 */
[----:B------:R-:W-:Y:S01]  /*6320*/  @P2 STG.E.U16 desc[UR38][R82.64+0x12], R85 ;  /* 0x0000125552002986 */ /* 0x000fe2000c101526 */
[----:B------:R-:W-:Y:S01]  /*6330*/  ISETP.GT.AND P2, PT, R3, 0x9, P3 ;  /* 0x000000090300780c */ /* 0x000fe20001f44270 */
[----:B------:R-:W-:Y:S01]  /*6340*/  FMUL R56, R56, R96 ;  /* 0x0000006038387220 */ /* 0x000fe20000400000 */
[----:B------:R-:W-:Y:S01]  /*6350*/  F2FP.BF16.F32.PACK_AB R64, RZ, R64 ;  /* 0x00000040ff40723e */ /* 0x000fe200000010ff */
[----:B------:R-:W-:Y:S01]  /*6360*/  @P1 STG.E.U16 desc[UR38][R80.64+0x10], R86 ;  /* 0x0000105650001986 */ /* 0x000fe2000c101526 */
[----:B--2---:R-:W-:Y:S01]  /*6370*/  IADD3 R14, P1, R91, R14, RZ ;  /* 0x0000000e5b0e7210 */ /* 0x004fe20007f3e0ff */
[-C--:B------:R-:W-:Y:S01]  /*6380*/  FMUL R57, R57, R96.reuse ;  /* 0x0000006039397220 */ /* 0x080fe20000400000 */
[----:B------:R-:W-:Y:S01]  /*6390*/  F2FP.BF16.F32.PACK_AB R65, RZ, R65 ;  /* 0x00000041ff41723e */ /* 0x000fe200000010ff */
[----:B------:R-:W-:Y:S01]  /*63a0*/  FMUL R58, R58, R96 ;  /* 0x000000603a3a7220 */ /* 0x000fe20000400000 */
[----:B------:R-:W-:Y:S01]  /*63b0*/  F2FP.BF16.F32.PACK_AB R66, RZ, R66 ;  /* 0x00000042ff42723e */ /* 0x000fe200000010ff */
[----:B------:R-:W-:Y:S01]  /*63c0*/  IMAD.X R15, R89, 0x1, R15, P1 ;  /* 0x00000001590f7824 */ /* 0x000fe200008e060f */
[----:B------:R-:W-:Y:S01]  /*63d0*/  F2FP.BF16.F32.PACK_AB R67, RZ, R67 ;  /* 0x00000043ff43723e */ /* 0x000fe200000010ff */
[----:B------:R-:W-:Y:S01]  /*63e0*/  FMUL R59, R59, R96 ;  /* 0x000000603b3b7220 */ /* 0x000fe20000400000 */
[----:B------:R-:W-:Y:S01]  /*63f0*/  F2FP.BF16.F32.PACK_AB R68, RZ, R68 ;  /* 0x00000044ff44723e */ /* 0x000fe200000010ff */
[----:B------:R-:W-:Y:S01]  /*6400*/  @P2 STG.E.U16 desc[UR38][R80.64+0x12], R87 ;  /* 0x0000125750002986 */ /* 0x000fe2000c101526 */
[----:B------:R-:W-:Y:S01]  /*6410*/  ISETP.GT.AND P2, PT, R103, 0x100, PT ;  /* 0x000001006700780c */ /* 0x000fe20003f44270 */
[-C--:B------:R-:W-:Y:S01]  /*6420*/  FMUL R60, R60, R96.reuse ;  /* 0x000000603c3c7220 */ /* 0x080fe20000400000 */
[----:B------:R-:W-:Y:S01]  /*6430*/  F2FP.BF16.F32.PACK_AB R69, RZ, R69 ;  /* 0x00000045ff45723e */ /* 0x000fe200000010ff */
[-C--:B------:R-:W-:Y:S01]  /*6440*/  FMUL R61, R61, R96.reuse ;  /* 0x000000603d3d7220 */ /* 0x080fe20000400000 */
[----:B------:R-:W-:Y:S01]  /*6450*/  ISETP.GT.AND P1, PT, R3, RZ, P2 ;  /* 0x000000ff0300720c */ /* 0x000fe20001724270 */
        /* <DEDUP_REMOVED lines=12> */
[----:B------:R-:W-:Y:S01]  /*6520*/  @P1 STG.E.U16 desc[UR38][R14.64], R20 ;  /* 0x000000140e001986 */ /* 0x000fe2000c101526 */
        /* <DEDUP_REMOVED lines=11> */
[----:B------:R-:W-:Y:S01]  /*65e0*/  FMUL R41, R41, R96 ;  /* 0x0000006029297220 */ /* 0x000fe20000400000 */
[----:B------:R-:W-:Y:S01]  /*65f0*/  F2FP.BF16.F32.PACK_AB R49, RZ, R49 ;  /* 0x00000031ff31723e */ /* 0x000fe200000010ff */
[----:B------:R0:W-:Y:S01]  /*6600*/  @P1 STG.E.U16 desc[UR38][R14.64+0x2], R73 ;  /* 0x000002490e001986 */ /* 0x0001e2000c101526 */
[----:B------:R-:W-:Y:S01]  /*6610*/  IADD3 R72, P1, R21, R14, RZ ;  /* 0x0000000e15487210 */ /* 0x000fe20007f3e0ff */
        /* <DEDUP_REMOVED lines=10> */
[----:B0-----:R-:W-:Y:S01]  /*66c0*/  IMAD.X R73, R19, 0x1, R15, P1 ;  /* 0x0000000113497824 */ /* 0x001fe200008e060f */
        /* <DEDUP_REMOVED lines=13> */
[-C--:B------:R-:W-:Y:S01]  /*67a0*/  FMUL R37, R37, R96.reuse ;  /* 0x0000006025257220 */ /* 0x080fe20000400000 */
[----:B------:R-:W-:Y:S01]  /*67b0*/  F2FP.BF16.F32.PACK_AB R45, RZ, R45 ;  /* 0x0000002dff2d723e */ /* 0x000fe200000010ff */
[----:B------:R-:W-:Y:S01]  /*67c0*/  FMUL R38, R38, R96 ;  /* 0x0000006026267220 */ /* 0x000fe20000400000 */
        /* <DEDUP_REMOVED lines=19> */
[-C--:B------:R-:W-:Y:S01]  /*6900*/  FMUL R30, R30, R96.reuse ;  /* 0x000000601e1e7220 */ /* 0x080fe20000400000 */
[----:B------:R-:W-:Y:S01]  /*6910*/  F2FP.BF16.F32.PACK_AB R37, RZ, R37 ;  /* 0x00000025ff25723e */ /* 0x000fe200000010ff */
[----:B------:R-:W-:Y:S01]  /*6920*/  FMUL R31, R31, R96 ;  /* 0x000000601f1f7220 */ /* 0x000fe20000400000 */
[----:B------:R-:W-:-:S02]  /*6930*/  F2FP.BF16.F32.PACK_AB R38, RZ, R38 ;  /* 0x00000026ff26723e */ /* 0x000fc400000010ff */
[----:B------:R-:W-:Y:S02]  /*6940*/  F2FP.BF16.F32.PACK_AB R39, RZ, R39 ;  /* 0x00000027ff27723e */ /* 0x000fe400000010ff */
[----:B------:R-:W-:Y:S02]  /*6950*/  F2FP.BF16.F32.PACK_AB R24, RZ, R24 ;  /* 0x00000018ff18723e */ /* 0x000fe400000010ff */
[----:B------:R-:W-:Y:S01]  /*6960*/  F2FP.BF16.F32.PACK_AB R25, RZ, R25 ;  /* 0x00000019ff19723e */ /* 0x000fe200000010ff */
[----:B------:R-:W-:Y:S01]  /*6970*/  @P6 STG.E.U16 desc[UR38][R14.64+0x10], R76 ;  /* 0x0000104c0e006986 */ /* 0x000fe2000c101526 */
[----:B------:R-:W-:Y:S02]  /*6980*/  ISETP.GT.AND P6, PT, R3, 0x9, P2 ;  /* 0x000000090300780c */ /* 0x000fe400017c4270 */
[----:B------:R-:W-:Y:S02]  /*6990*/  F2FP.BF16.F32.PACK_AB R26, RZ, R26 ;  /* 0x0000001aff1a723e */ /* 0x000fe400000010ff */
[----:B------:R-:W-:-:S02]  /*69a0*/  F2FP.BF16.F32.PACK_AB R27, RZ, R27 ;  /* 0x0000001bff1b723e */ /* 0x000fc400000010ff */
[----:B------:R-:W-:Y:S02]  /*69b0*/  F2FP.BF16.F32.PACK_AB R28, RZ, R28 ;  /* 0x0000001cff1c723e */ /* 0x000fe400000010ff */
[----:B------:R-:W-:Y:S02]  /*69c0*/  F2FP.BF16.F32.PACK_AB R29, RZ, R29 ;  /* 0x0000001dff1d723e */ /* 0x000fe400000010ff */
[----:B------:R-:W-:Y:S02]  /*69d0*/  F2FP.BF16.F32.PACK_AB R30, RZ, R30 ;  /* 0x0000001eff1e723e */ /* 0x000fe400000010ff */
[----:B------:R-:W-:Y:S01]  /*69e0*/  F2FP.BF16.F32.PACK_AB R31, RZ, R31 ;  /* 0x0000001fff1f723e */ /* 0x000fe200000010ff */
[----:B------:R-:W-:Y:S01]  /*69f0*/  @P6 STG.E.U16 desc[UR38][R14.64+0x12], R77 ;  /* 0x0000124d0e006986 */ /* 0x000fe2000c101526 */
[----:B0-----:R-:W-:-:S05]  /*6a00*/  IADD3 R72, P6, R14, R21, RZ ;  /* 0x000000150e487210 */ /* 0x001fca0007fde0ff */
[----:B------:R-:W-:Y:S01]  /*6a10*/  IMAD.X R73, R15, 0x1, R19, P6 ;  /* 0x000000010f497824 */ /* 0x000fe200030e0613 */
[----:B------:R-:W-:-:S13]  /*6a20*/  ISETP.GT.AND P6, PT, R3, 0x8, P1 ;  /* 0x000000080300780c */ /* 0x000fda0000fc4270 */
[----:B------:R-:W-:Y:S01]  /*6a30*/  @P6 STG.E.U16 desc[UR38][R72.64+0x10], R78 ;  /* 0x0000104e48006986 */ /* 0x000fe2000c101526 */
[----:B------:R-:W-:-:S13]  /*6a40*/  ISETP.GT.AND P6, PT, R3, 0x9, P1 ;  /* 0x000000090300780c */ /* 0x000fda0000fc4270 */
[----:B------:R0:W-:Y:S01]  /*6a50*/  @P6 STG.E.U16 desc[UR38][R12.64+0x12], R79 ;  /* 0x0000124f0c006986 */ /* 0x0001e2000c101526 */
[----:B------:R-:W-:-:S13]  /*6a60*/  ISETP.GT.AND P6, PT, R3, 0x10, P4 ;  /* 0x000000100300780c */ /* 0x000fda00027c4270 */
[----:B------:R-:W-:Y:S01]  /*6a70*/  @P6 STG.E.U16 desc[UR38][R6.64+0x20], R64 ;  /* 0x0000204006006986 */ /* 0x000fe2000c101526 */
        /* <DEDUP_REMOVED lines=14> */
[----:B0-----:R-:W-:-:S05]  /*6b60*/  IADD3 R12, P6, R91, R10, RZ ;  /* 0x0000000a5b0c7210 */ /* 0x001fca0007fde0ff */
[----:B------:R-:W-:Y:S01]  /*6b70*/  IMAD.X R13, R11, 0x1, R89, P6 ;  /* 0x000000010b0d7824 */ /* 0x000fe200030e0659 */
[----:B------:R-:W-:-:S13]  /*6b80*/  ISETP.GT.AND P6, PT, R3, 0x10, P0 ;  /* 0x000000100300780c */ /* 0x000fda00007c4270 */
[----:B------:R-:W-:Y:S01]  /*6b90*/  @P6 STG.E.U16 desc[UR38][R10.64+0x20], R56 ;  /* 0x000020380a006986 */ /* 0x000fe2000c101526 */
[----:B------:R-:W-:-:S13]  /*6ba0*/  ISETP.GT.AND P6, PT, R3, 0x11, P0 ;  /* 0x000000110300780c */ /* 0x000fda00007c4270 */
[----:B------:R-:W-:Y:S01]  /*6bb0*/  @P6 STG.E.U16 desc[UR38][R10.64+0x22], R57 ;  /* 0x000022390a006986 */ /* 0x000fe2000c101526 */
[----:B------:R-:W-:-:S05]  /*6bc0*/  IADD3 R14, P6, R21, R10, RZ ;  /* 0x0000000a150e7210 */ /* 0x000fca0007fde0ff */
[----:B------:R-:W-:Y:S01]  /*6bd0*/  IMAD.X R15, R11, 0x1, R19, P6 ;  /* 0x000000010b0f7824 */ /* 0x000fe200030e0613 */
[----:B------:R-:W-:-:S05]  /*6be0*/  IADD3 R20, P6, R21, R12, RZ ;  /* 0x0000000c15147210 */ /* 0x000fca0007fde0ff */
[----:B------:R-:W-:Y:S01]  /*6bf0*/  IMAD.X R21, R19, 0x1, R13, P6 ;  /* 0x0000000113157824 */ /* 0x000fe200030e060d */
        /* <DEDUP_REMOVED lines=36> */
[C---:B------:R-:W-:Y:S02]  /*6e40*/  ISETP.GT.AND P6, PT, R3.reuse, 0x28, P4 ;  /* 0x000000280300780c */ /* 0x040fe400027c4270 */
[----:B------:R-:W-:-:S11]  /*6e50*/  ISETP.GT.AND P4, PT, R3, 0x29, P4 ;  /* 0x000000290300780c */ /* 0x000fd60002784270 */
[----:B------:R-:W-:Y:S04]  /*6e60*/  @P6 STG.E.U16 desc[UR38][R6.64+0x50], R44 ;  /* 0x0000502c06006986 */ /* 0x000fe8000c101526 */
[----:B------:R0:W-:Y:S01]  /*6e70*/  @P4 STG.E.U16 desc[UR38][R6.64+0x52], R45 ;  /* 0x0000522d06004986 */ /* 0x0001e2000c101526 */
[C---:B------:R-:W-:Y:S02]  /*6e80*/  ISETP.GT.AND P4, PT, R3.reuse, 0x28, P5 ;  /* 0x000000280300780c */ /* 0x040fe40002f84270 */
[----:B------:R-:W-:-:S11]  /*6e90*/  ISETP.GT.AND P5, PT, R3, 0x29, P5 ;  /* 0x000000290300780c */ /* 0x000fd60002fa4270 */
[----:B------:R-:W-:Y:S01]  /*6ea0*/  @P4 STG.E.U16 desc[UR38][R8.64+0x50], R46 ;  /* 0x0000502e08004986 */ /* 0x000fe2000c101526 */
[----:B------:R-:W-:-:S03]  /*6eb0*/  ISETP.GT.AND P4, PT, R3, 0x20, P0 ;  /* 0x000000200300780c */ /* 0x000fc60000784270 */
[----:B------:R-:W-:Y:S01]  /*6ec0*/  @P5 STG.E.U16 desc[UR38][R8.64+0x52], R47 ;  /* 0x0000522f08005986 */ /* 0x000fe2000c101526 */
[----:B------:R-:W-:-:S09]  /*6ed0*/  ISETP.GT.AND P5, PT, R3, 0x21, P0 ;  /* 0x000000210300780c */ /* 0x000fd200007a4270 */
[----:B0-----:R-:W-:Y:S02]  /*6ee0*/  @P4 IMAD.MOV.U32 R6, RZ, RZ, R10 ;  /* 0x000000ffff064224 */ /* 0x001fe400078e000a */
[----:B------:R-:W-:-:S05]  /*6ef0*/  @P4 IMAD.MOV.U32 R7, RZ, RZ, R11 ;  /* 0x000000ffff074224 */ /* 0x000fca00078e000b */
[----:B------:R0:W-:Y:S01]  /*6f00*/  @P4 STG.E.U16 desc[UR38][R6.64+0x40], R32 ;  /* 0x0000402006004986 */ /* 0x0001e2000c101526 */
[----:B------:R-:W-:Y:S01]  /*6f10*/  ISETP.GT.AND P4, PT, R3, 0x20, P3 ;  /* 0x000000200300780c */ /* 0x000fe20001f84270 */
[----:B0-----:R-:W-:Y:S02]  /*6f20*/  @P5 IMAD.MOV.U32 R6, RZ, RZ, R10 ;  /* 0x000000ffff065224 */ /* 0x001fe400078e000a */
[----:B------:R-:W-:-:S05]  /*6f30*/  @P5 IMAD.MOV.U32 R7, RZ, RZ, R11 ;  /* 0x000000ffff075224 */ /* 0x000fca00078e000b */
[----:B------:R0:W-:Y:S01]  /*6f40*/  @P5 STG.E.U16 desc[UR38][R6.64+0x42], R33 ;  /* 0x0000422106005986 */ /* 0x0001e2000c101526 */
[----:B------:R-:W-:-:S04]  /*6f50*/  ISETP.GT.AND P5, PT, R3, 0x21, P3 ;  /* 0x000000210300780c */ /* 0x000fc80001fa4270 */
[----:B0-----:R-:W-:Y:S02]  /*6f60*/  @P4 IMAD.MOV.U32 R6, RZ, RZ, R14 ;  /* 0x000000ffff064224 */ /* 0x001fe400078e000e */
[----:B------:R-:W-:-:S05]  /*6f70*/  @P4 IMAD.MOV.U32 R7, RZ, RZ, R15 ;  /* 0x000000ffff074224 */ /* 0x000fca00078e000f */
[----:B------:R0:W-:Y:S01]  /*6f80*/  @P4 STG.E.U16 desc[UR38][R6.64+0x40], R34 ;  /* 0x0000402206004986 */ /* 0x0001e2000c101526 */
[C---:B------:R-:W-:Y:S02]  /*6f90*/  ISETP.GT.AND P4, PT, R3.reuse, 0x28, P0 ;  /* 0x000000280300780c */ /* 0x040fe40000784270 */
[----:B------:R-:W-:Y:S01]  /*6fa0*/  ISETP.GT.AND P0, PT, R3, 0x29, P0 ;  /* 0x000000290300780c */ /* 0x000fe20000704270 */
        /* <DEDUP_REMOVED lines=8> */
[----:B------:R-:W-:-:S03]  /*7030*/  ISETP.GT.AND P4, PT, R3, 0x20, P2 ;  /* 0x000000200300780c */ /* 0x000fc60001784270 */
[----:B------:R-:W-:Y:S01]  /*7040*/  @P0 STG.E.U16 desc[UR38][R10.64+0x52], R37 ;  /* 0x000052250a000986 */ /* 0x000fe2000c101526 */
[----:B------:R-:W-:Y:S01]  /*7050*/  ISETP.GT.AND P0, PT, R3, 0x21, P2 ;  /* 0x000000210300780c */ /* 0x000fe20001704270 */
[----:B0-----:R-:W-:Y:S02]  /*7060*/  @P5 IMAD.MOV.U32 R6, RZ, RZ, R14 ;  /* 0x000000ffff065224 */ /* 0x001fe400078e000e */
[----:B------:R-:W-:-:S05]  /*7070*/  @P5 IMAD.MOV.U32 R7, RZ, RZ, R15 ;  /* 0x000000ffff075224 */ /* 0x000fca00078e000f */
[----:B------:R0:W-:Y:S01]  /*7080*/  @P5 STG.E.U16 desc[UR38][R6.64+0x50], R38 ;  /* 0x0000502606005986 */ /* 0x0001e2000c101526 */
[----:B------:R-:W-:-:S03]  /*7090*/  ISETP.GT.AND P5, PT, R3, 0x20, P1 ;  /* 0x000000200300780c */ /* 0x000fc60000fa4270 */
[----:B------:R1:W-:Y:S01]  /*70a0*/  @P3 STG.E.U16 desc[UR38][R14.64+0x52], R39 ;  /* 0x000052270e003986 */ /* 0x0003e2000c101526 */
[----:B------:R-:W-:-:S03]  /*70b0*/  ISETP.GT.AND P3, PT, R3, 0x21, P1 ;  /* 0x000000210300780c */ /* 0x000fc60000f64270 */
[----:B------:R1:W-:Y:S01]  /*70c0*/  @P4 STG.E.U16 desc[UR38][R12.64+0x40], R24 ;  /* 0x000040180c004986 */ /* 0x0003e2000c101526 */
[C---:B------:R-:W-:Y:S02]  /*70d0*/  ISETP.GT.AND P4, PT, R3.reuse, 0x28, P1 ;  /* 0x000000280300780c */ /* 0x040fe40000f84270 */
[C---:B------:R-:W-:Y:S01]  /*70e0*/  ISETP.GT.AND P1, PT, R3.reuse, 0x29, P1 ;  /* 0x000000290300780c */ /* 0x040fe20000f24270 */
[----:B------:R1:W-:Y:S01]  /*70f0*/  @P0 STG.E.U16 desc[UR38][R12.64+0x42], R25 ;  /* 0x000042190c000986 */ /* 0x0003e2000c101526 */
[C---:B------:R-:W-:Y:S02]  /*7100*/  ISETP.GT.AND P0, PT, R3.reuse, 0x28, P2 ;  /* 0x000000280300780c */ /* 0x040fe40001704270 */
[----:B------:R-:W-:Y:S01]  /*7110*/  ISETP.GT.AND P2, PT, R3, 0x29, P2 ;  /* 0x000000290300780c */ /* 0x000fe20001744270 */
[----:B------:R1:W-:Y:S04]  /*7120*/  @P5 STG.E.U16 desc[UR38][R4.64+0x40], R26 ;  /* 0x0000401a04005986 */ /* 0x0003e8000c101526 */
[----:B------:R1:W-:Y:S04]  /*7130*/  @P3 STG.E.U16 desc[UR38][R4.64+0x42], R27 ;  /* 0x0000421b04003986 */ /* 0x0003e8000c101526 */
[----:B0-----:R-:W-:-:S02]  /*7140*/  @P1 IMAD.MOV.U32 R6, RZ, RZ, R4 ;  /* 0x000000ffff061224 */ /* 0x001fc400078e0004 */
[----:B------:R-:W-:Y:S01]  /*7150*/  @P1 IMAD.MOV.U32 R7, RZ, RZ, R5 ;  /* 0x000000ffff071224 */ /* 0x000fe200078e0005 */
[----:B------:R1:W-:Y:S04]  /*7160*/  @P0 STG.E.U16 desc[UR38][R12.64+0x50], R28 ;  /* 0x0000501c0c000986 */ /* 0x0003e8000c101526 */
[----:B------:R1:W-:Y:S04]  /*7170*/  @P2 STG.E.U16 desc[UR38][R12.64+0x52], R29 ;  /* 0x0000521d0c002986 */ /* 0x0003e8000c101526 */
[----:B------:R1:W-:Y:S04]  /*7180*/  @P4 STG.E.U16 desc[UR38][R4.64+0x50], R30 ;  /* 0x0000501e04004986 */ /* 0x0003e8000c101526 */
[----:B------:R1:W-:Y:S02]  /*7190*/  @P1 STG.E.U16 desc[UR38][R6.64+0x52], R31 ;  /* 0x0000521f06001986 */ /* 0x0003e4000c101526 */
.L_x_165:
[----:B------:R-:W-:Y:S05]  /*71a0*/  BSYNC B0 ;  /* 0x0000000000007941 */ /* 0x000fea0003800000 */
.L_x_29:
[----:B------:R-:W-:Y:S01]  /*71b0*/  IADD3 R16, P0, R16, UR36, RZ ;  /* 0x0000002410107c10 */ /* 0x000fe2000ff1e0ff */
[----:B------:R-:W-:Y:S01]  /*71c0*/  ULDC.64 UR4, c[0x0][0x650] ;  /* 0x0001940000047ab9 */ /* 0x000fe20000000a00 */
[----:B------:R-:W-:Y:S01]  /*71d0*/  PRMT R3, RZ, 0x7610, R3 ;  /* 0x00007610ff037816 */ /* 0x000fe20000000003 */
[----:B------:R-:W-:Y:S01]  /*71e0*/  IMAD.MOV.U32 R103, RZ, RZ, -0x1 ;  /* 0xffffffffff677424 */ /* 0x000fe200078e00ff */
[----:B------:R-:W-:Y:S01]  /*71f0*/  IADD3.X R17, R17, UR42, RZ, P0, !PT ;  /* 0x0000002a11117c10 */ /* 0x000fe200087fe4ff */
[----:B------:R-:W-:Y:S01]  /*7200*/  IMAD.MOV.U32 R19, RZ, RZ, -0x1 ;  /* 0xffffffffff137424 */ /* 0x000fe200078e00ff */
[----:B------:R-:W-:-:S04]  /*7210*/  ISETP.GE.U32.AND P0, PT, R16, UR4, PT ;  /* 0x0000000410007c0c */ /* 0x000fc8000bf06070 */
[----:B------:R-:W-:-:S13]  /*7220*/  ISETP.GE.U32.AND.EX P0, PT, R17, UR5, PT, P0 ;  /* 0x0000000511007c0c */ /* 0x000fda000bf06100 */
[----:B------:R-:W-:Y:S05]  /*7230*/  @P0 BRA `(.L_x_166) ;  /* 0x0000000400580947 */ /* 0x000fea0003800000 */
[----:B0123--:R-:W0:Y:S01]  /*7240*/  LDC.64 R10, c[0x0][0x628] ;  /* 0x00018a00ff0a7b82 */ /* 0x00fe220000000a00 */
[----:B------:R-:W1:Y:S01]  /*7250*/  S2R R12, SR_CTAID.X ;  /* 0x00000000000c7919 */ /* 0x000e620000002500 */
[----:B------:R-:W-:Y:S02]  /*7260*/  IMAD.MOV.U32 R8, RZ, RZ, R16 ;  /* 0x000000ffff087224 */ /* 0x000fe400078e0010 */
[----:B------:R-:W-:Y:S01]  /*7270*/  IMAD.MOV.U32 R9, RZ, RZ, R17 ;  /* 0x000000ffff097224 */ /* 0x000fe200078e0011 */
[----:B------:R-:W2:Y:S03]  /*7280*/  S2R R20, SR_CTAID.Y ;  /* 0x0000000000147919 */ /* 0x000ea60000002600 */
[----:B------:R-:W3:Y:S08]  /*7290*/  LDC R0, c[0x0][0x630] ;  /* 0x00018c00ff007b82 */ /* 0x000ef00000000800 */
[----:B------:R-:W1:Y:S01]  /*72a0*/  LDC.64 R14, c[0x0][0x620] ;  /* 0x00018800ff0e7b82 */ /* 0x000e620000000a00 */
[----:B0-----:R-:W-:-:S04]  /*72b0*/  ISETP.NE.U32.AND P0, PT, R10, RZ, PT ;  /* 0x000000ff0a00720c */ /* 0x001fc80003f05070 */
[----:B------:R-:W-:-:S13]  /*72c0*/  ISETP.NE.AND.EX P0, PT, R11, RZ, PT, P0 ;  /* 0x000000ff0b00720c */ /* 0x000fda0003f05300 */
[----:B-123--:R-:W-:Y:S05]  /*72d0*/  @!P0 BRA `(.L_x_167) ;  /* 0x0000000000288947 */ /* 0x00efea0003800000 */
        /* <DEDUP_REMOVED lines=10> */
.L_x_167:
[-CC-:B------:R-:W-:Y:S01]  /*7380*/  SHF.R.U64 R19, R8, R0.reuse, R9.reuse ;  /* 0x0000000008137219 */ /* 0x180fe20000001209 */
[----:B------:R-:W0:Y:S01]  /*7390*/  LDC.64 R28, c[0x0][0x640] ;  /* 0x00019000ff1c7b82 */ /* 0x000e220000000a00 */
[----:B------:R-:W-:Y:S01]  /*73a0*/  SHF.R.U32.HI R0, RZ, R0, R9 ;  /* 0x00000000ff007219 */ /* 0x000fe20000011609 */
[----:B------:R-:W-:Y:S01]  /*73b0*/  ULDC UR4, c[0x0][0x150] ;  /* 0x0000540000047ab9 */ /* 0x000fe20000000800 */
[----:B------:R-:W-:Y:S01]  /*73c0*/  IADD3 R3, P0, RZ, -R19, RZ ;  /* 0x80000013ff037210 */ /* 0x000fe20007f1e0ff */
[----:B------:R-:W-:Y:S01]  /*73d0*/  IMAD.MOV.U32 R9, RZ, RZ, 0x1 ;  /* 0x00000001ff097424 */ /* 0x000fe200078e00ff */
[----:B------:R-:W-:-:S03]  /*73e0*/  I2FP.F32.U32 R8, R12 ;  /* 0x0000000c00087245 */ /* 0x000fc60000201000 */
[----:B------:R-:W1:Y:S01]  /*73f0*/  LDC R6, c[0x0][0x618] ;  /* 0x00018600ff067b82 */ /* 0x000e620000000800 */
[----:B------:R-:W-:Y:S02]  /*7400*/  IMAD.X R7, RZ, RZ, ~R0, P0 ;  /* 0x000000ffff077224 */ /* 0x000fe400000e0e00 */
[----:B------:R-:W-:Y:S01]  /*7410*/  FMUL R8, R8, UR4 ;  /* 0x0000000408087c20 */ /* 0x000fe20008400000 */
[----:B------:R-:W-:Y:S01]  /*7420*/  IMAD.WIDE.U32 R4, R3, R14, R16 ;  /* 0x0000000e03047225 */ /* 0x000fe200078e0010 */
[----:B------:R-:W-:-:S03]  /*7430*/  ULDC UR4, c[0x0][0x154] ;  /* 0x0000550000047ab9 */ /* 0x000fc60000000800 */
[----:B------:R-:W-:Y:S01]  /*7440*/  IMAD R0, R7, R14, RZ ;  /* 0x0000000e07007224 */ /* 0x000fe200078e02ff */
[----:B------:R-:W2:Y:S01]  /*7450*/  LDC R24, c[0x0][0x608] ;  /* 0x00018200ff187b82 */ /* 0x000ea20000000800 */
[----:B------:R-:W3:Y:S02]  /*7460*/  F2I.U32.TRUNC.NTZ R8, R8 ;  /* 0x0000000800087305 */ /* 0x000ee4000020f000 */
[----:B------:R-:W-:Y:S01]  /*7470*/  IMAD R3, R3, R15, R0 ;  /* 0x0000000f03037224 */ /* 0x000fe200078e0200 */
[----:B------:R-:W-:-:S03]  /*7480*/  I2FP.F32.U32 R0, R20 ;  /* 0x0000001400007245 */ /* 0x000fc60000201000 */
[----:B------:R-:W-:Y:S01]  /*7490*/  IMAD.IADD R3, R5, 0x1, R3 ;  /* 0x0000000105037824 */ /* 0x000fe200078e0203 */
[----:B------:R-:W4:Y:S01]  /*74a0*/  LDC R26, c[0x0][0x658] ;  /* 0x00019600ff1a7b82 */ /* 0x000f220000000800 */
[----:B0-----:R-:W-:-:S04]  /*74b0*/  ISETP.NE.U32.AND P0, PT, R28, RZ, PT ;  /* 0x000000ff1c00720c */ /* 0x001fc80003f05070 */
[----:B------:R-:W-:-:S03]  /*74c0*/  ISETP.NE.AND.EX P0, PT, R29, RZ, PT, P0 ;  /* 0x000000ff1d00720c */ /* 0x000fc60003f05300 */
[----:B------:R-:W0:Y:S01]  /*74d0*/  LDC R7, c[0x0][0x144] ;  /* 0x00005100ff077b82 */ /* 0x000e220000000800 */
[-CC-:B-1----:R-:W-:Y:S01]  /*74e0*/  SHF.R.U64 R10, R4, R6.reuse, R3.reuse ;  /* 0x00000006040a7219 */ /* 0x182fe20000001203 */
[----:B---3--:R-:W-:Y:S01]  /*74f0*/  IMAD.MOV R8, RZ, RZ, -R8 ;  /* 0x000000ffff087224 */ /* 0x008fe200078e0a08 */
[----:B------:R-:W-:Y:S01]  /*7500*/  SHF.R.U32.HI R3, RZ, R6, R3 ;  /* 0x00000006ff037219 */ /* 0x000fe20000011603 */
[----:B------:R-:W-:-:S04]  /*7510*/  FMUL R6, R0, UR4 ;  /* 0x0000000400067c20 */ /* 0x000fc80008400000 */
[----:B------:R-:W1:Y:S01]  /*7520*/  LDC R15, c[0x0][0x148] ;  /* 0x00005200ff0f7b82 */ /* 0x000e620000000800 */
[----:B------:R3:W0:Y:S01]  /*7530*/  F2I.U32.TRUNC.NTZ R14, R6 ;  /* 0x00000006000e7305 */ /* 0x000622000020f000 */
[-CC-:B--2---:R-:W-:Y:S02]  /*7540*/  SHF.R.U64 R0, R10, R24.reuse, R3.reuse ;  /* 0x000000180a007219 */ /* 0x184fe40000001203 */
[----:B------:R-:W-:-:S04]  /*7550*/  SHF.R.U32.HI R3, RZ, R24, R3 ;  /* 0x00000018ff037219 */ /* 0x000fc80000011603 */
[----:B------:R-:W2:Y:S01]  /*7560*/  LDC R21, c[0x0][0x600] ;  /* 0x00018000ff157b82 */ /* 0x000ea20000000800 */
[-CC-:B----4-:R-:W-:Y:S02]  /*7570*/  SHF.R.U64 R13, R0, R26.reuse, R3.reuse ;  /* 0x0000001a000d7219 */ /* 0x190fe40000001203 */
[-C--:B------:R-:W-:Y:S02]  /*7580*/  SHF.R.U32.HI R5, RZ, R26.reuse, R3 ;  /* 0x0000001aff057219 */ /* 0x080fe40000011603 */
[----:B------:R-:W-:Y:S01]  /*7590*/  SHF.L.U32 R26, R9, R26, RZ ;  /* 0x0000001a091a7219 */ /* 0x000fe200000006ff */
[----:B------:R-:W-:Y:S02]  /*75a0*/  IMAD.MOV.U32 R4, RZ, RZ, R13 ;  /* 0x000000ffff047224 */ /* 0x000fe400078e000d */
[----:B------:R-:W4:Y:S01]  /*75b0*/  LDC R27, c[0x0][0x648] ;  /* 0x00019200ff1b7b82 */ /* 0x000f220000000800 */
[----:B0-----:R-:W-:-:S07]  /*75c0*/  IMAD R25, R7, R8, R12 ;  /* 0x0000000807197224 */ /* 0x001fce00078e020c */
[----:B------:R-:W0:Y:S08]  /*75d0*/  LDC R30, c[0x0][0x638] ;  /* 0x00018e00ff1e7b82 */ /* 0x000e300000000800 */
[----:B------:R-:W0:Y:S01]  /*75e0*/  LDC R31, c[0x0][0x610] ;  /* 0x00018400ff1f7b82 */ /* 0x000e220000000800 */
[----:B-123--:R-:W-:Y:S05]  /*75f0*/  @!P0 BRA `(.L_x_168) ;  /* 0x0000000000288947 */ /* 0x00efea0003800000 */
        /* <DEDUP_REMOVED lines=10> */
.L_x_168:
[----:B------:R-:W-:Y:S01]  /*76a0*/  ISETP.NE.AND P0, PT, R2, 0x1, PT ;  /* 0x000000010200780c */ /* 0x000fe20003f05270 */
[----:B------:R-:W-:Y:S01]  /*76b0*/  IMAD.MOV R14, RZ, RZ, -R14 ;  /* 0x000000ffff0e7224 */ /* 0x000fe200078e0a0e */
[----:B----4-:R-:W-:Y:S01]  /*76c0*/  SHF.R.U64 R3, R4, R27, R5 ;  /* 0x0000001b04037219 */ /* 0x010fe20000001205 */
[----:B------:R-:W-:Y:S01]  /*76d0*/  VIADD R5, R21, 0xffffffff ;  /* 0xffffffff15057836 */ /* 0x000fe20000000000 */
[----:B------:R-:W-:-:S03]  /*76e0*/  LOP3.LUT R0, R0, R101, RZ, 0xc0, !PT ;  /* 0x0000006500007212 */ /* 0x000fc600078ec0ff */
[----:B------:R-:W-:Y:S01]  /*76f0*/  IMAD.MOV R4, RZ, RZ, -R3 ;  /* 0x000000ffff047224 */ /* 0x000fe200078e0a03 */
[----:B------:R-:W-:Y:S01]  /*7700*/  LOP3.LUT R10, R10, R5, RZ, 0xc0, !PT ;  /* 0x000000050a0a7212 */ /* 0x000fe200078ec0ff */
[----:B------:R-:W-:Y:S02]  /*7710*/  IMAD R0, R26, R3, R0 ;  /* 0x000000031a007224 */ /* 0x000fe400078e0200 */
[----:B0-----:R-:W-:Y:S02]  /*7720*/  IMAD R3, R4, R30, R13 ;  /* 0x0000001e04037224 */ /* 0x001fe400078e020d */
[----:B------:R-:W-:Y:S02]  /*7730*/  @P0 IMAD R25, R15, R14, R20 ;  /* 0x0000000e0f190224 */ /* 0x000fe400078e0214 */
[----:B------:R-:W-:Y:S02]  /*7740*/  IMAD R5, R3, R21, R10 ;  /* 0x0000001503057224 */ /* 0x000fe400078e020a */
[----:B------:R-:W-:-:S02]  /*7750*/  IMAD R0, R0, R31, R25 ;  /* 0x0000001f00007224 */ /* 0x000fc400078e0219 */
[----:B------:R-:W-:-:S03]  /*7760*/  IMAD.MOV.U32 R4, RZ, RZ, 0x1 ;  /* 0x00000001ff047424 */ /* 0x000fc600078e00ff */
[----:B------:R-:W-:Y:S02]  /*7770*/  SEL R103, R5, R0, !P0 ;  /* 0x0000000005677207 */ /* 0x000fe40004000000 */
[----:B------:R-:W-:Y:S02]  /*7780*/  PRMT R3, R4, 0x7610, R3 ;  /* 0x0000761004037816 */ /* 0x000fe40000000003 */
[----:B------:R-:W-:-:S07]  /*7790*/  SEL R0, R0, R5, !P0 ;  /* 0x0000000500007207 */ /* 0x000fce0004000000 */
.L_x_166:
[----:B------:R-:W-:Y:S01]  /*77a0*/  LOP3.LUT P0, RZ, R3, 0xff, RZ, 0xc0, !PT ;  /* 0x000000ff03ff7812 */ /* 0x000fe2000780c0ff */
[----:B----4-:R-:W-:-:S12]  /*77b0*/  IMAD.MOV.U32 R105, RZ, RZ, R0 ;  /* 0x000000ffff697224 */ /* 0x010fd800078e0000 */
[----:B------:R-:W-:Y:S05]  /*77c0*/  @P0 BRA `(.L_x_169) ;  /* 0xffffff9800d00947 */ /* 0x000fea000383ffff */
[----:B------:R-:W-:Y:S05]  /*77d0*/  EXIT ;  /* 0x000000000000794d */ /* 0x000fea0003800000 */
.L_x_4:
        /* <DEDUP_REMOVED lines=26> */
.L_x_171:
[--C-:B------:R-:W-:Y:S01]  /*7980*/  SHF.R.U64 R14, R12, R20, R13.reuse ;  /* 0x000000140c0e7219 */ /* 0x100fe2000000120d */
[----:B------:R-:W0:Y:S01]  /*7990*/  LDC R24, c[0x0][0x618] ;  /* 0x00018600ff187b82 */ /* 0x000e220000000800 */
[----:B------:R-:W-:Y:S01]  /*79a0*/  I2FP.F32.U32 R8, R6 ;  /* 0x0000000600087245 */ /* 0x000fe20000201000 */
[----:B------:R-:W-:Y:S01]  /*79b0*/  ULDC UR4, c[0x0][0x150] ;  /* 0x0000540000047ab9 */ /* 0x000fe20000000800 */
[----:B------:R-:W-:Y:S02]  /*79c0*/  SHF.R.U32.HI R7, RZ, R20, R13 ;  /* 0x00000014ff077219 */ /* 0x000fe4000001160d */
[----:B------:R-:W-:Y:S01]  /*79d0*/  IADD3 R11, P0, RZ, -R14, RZ ;  /* 0x8000000eff0b7210 */ /* 0x000fe20007f1e0ff */
[----:B------:R-:W-:Y:S01]  /*79e0*/  FMUL R13, R8, UR4 ;  /* 0x00000004080d7c20 */ /* 0x000fe20008400000 */
[----:B------:R-:W-:Y:S01]  /*79f0*/  ULDC UR4, c[0x0][0x154] ;  /* 0x0000550000047ab9 */ /* 0x000fe20000000800 */
[----:B------:R-:W1:Y:S02]  /*7a00*/  LDC.64 R26, c[0x0][0x640] ;  /* 0x00019000ff1a7b82 */ /* 0x000e640000000a00 */
[----:B------:R-:W-:-:S02]  /*7a10*/  IMAD.X R7, RZ, RZ, ~R7, P0 ;  /* 0x000000ffff077224 */ /* 0x000fc400000e0e07 */
[----:B------:R-:W2:Y:S01]  /*7a20*/  F2I.U32.TRUNC.NTZ R13, R13 ;  /* 0x0000000d000d7305 */ /* 0x000ea2000020f000 */
[----:B------:R-:W-:-:S03]  /*7a30*/  IMAD.WIDE.U32 R8, R11, R22, R16 ;  /* 0x000000160b087225 */ /* 0x000fc600078e0010 */
[----:B------:R-:W3:Y:S01]  /*7a40*/  LDC R15, c[0x0][0x144] ;  /* 0x00005100ff0f7b82 */ /* 0x000ee20000000800 */
[----:B------:R-:W-:-:S04]  /*7a50*/  IMAD R10, R7, R22, RZ ;  /* 0x00000016070a7224 */ /* 0x000fc800078e02ff */
[----:B------:R-:W-:Y:S02]  /*7a60*/  IMAD R7, R11, R23, R10 ;  /* 0x000000170b077224 */ /* 0x000fe400078e020a */
[----:B------:R-:W-:Y:S01]  /*7a70*/  IMAD.MOV.U32 R10, RZ, RZ, -0x1 ;  /* 0xffffffffff0a7424 */ /* 0x000fe200078e00ff */
[----:B------:R-:W4:Y:S01]  /*7a80*/  LDC R20, c[0x0][0x608] ;  /* 0x00018200ff147b82 */ /* 0x000f220000000800 */
[----:B------:R-:W-:Y:S01]  /*7a90*/  IMAD.IADD R7, R9, 0x1, R7 ;  /* 0x0000000109077824 */ /* 0x000fe200078e0207 */
[----:B------:R-:W-:-:S04]  /*7aa0*/  I2FP.F32.U32 R9, R3 ;  /* 0x0000000300097245 */ /* 0x000fc80000201000 */
[-C--:B0-----:R-:W-:Y:S01]  /*7ab0*/  SHF.R.U64 R12, R8, R24.reuse, R7 ;  /* 0x00000018080c7219 */ /* 0x081fe20000001207 */
[----:B--2---:R-:W-:Y:S01]  /*7ac0*/  IMAD.MOV R8, RZ, RZ, -R13 ;  /* 0x000000ffff087224 */ /* 0x004fe200078e0a0d */
[----:B------:R-:W0:Y:S01]  /*7ad0*/  LDC R11, c[0x0][0x658] ;  /* 0x00019600ff0b7b82 */ /* 0x000e220000000800 */
[----:B-1----:R-:W-:Y:S01]  /*7ae0*/  ISETP.NE.U32.AND P0, PT, R26, RZ, PT ;  /* 0x000000ff1a00720c */ /* 0x002fe20003f05070 */
[----:B------:R-:W-:Y:S01]  /*7af0*/  FMUL R9, R9, UR4 ;  /* 0x0000000409097c20 */ /* 0x000fe20008400000 */
[----:B------:R-:W-:Y:S02]  /*7b00*/  SHF.R.U32.HI R7, RZ, R24, R7 ;  /* 0x00000018ff077219 */ /* 0x000fe40000011607 */
[----:B------:R-:W-:-:S03]  /*7b10*/  ISETP.NE.AND.EX P0, PT, R27, RZ, PT, P0 ;  /* 0x000000ff1b00720c */ /* 0x000fc60003f05300 */
[----:B------:R-:W1:Y:S01]  /*7b20*/  LDC R22, c[0x0][0x148] ;  /* 0x00005200ff167b82 */ /* 0x000e620000000800 */
[----:B---3--:R-:W-:Y:S02]  /*7b30*/  IMAD R23, R15, R8, R6 ;  /* 0x000000080f177224 */ /* 0x008fe400078e0206 */
[----:B------:R-:W-:-:S05]  /*7b40*/  IMAD.MOV.U32 R8, RZ, RZ, 0x1 ;  /* 0x00000001ff087424 */ /* 0x000fca00078e00ff */
[----:B------:R-:W2:Y:S01]  /*7b50*/  LDC R21, c[0x0][0x600] ;  /* 0x00018000ff157b82 */ /* 0x000ea20000000800 */
[-CC-:B----4-:R-:W-:Y:S02]  /*7b60*/  SHF.R.U64 R15, R12, R20.reuse, R7.reuse ;  /* 0x000000140c0f7219 */ /* 0x190fe40000001207 */
[----:B------:R-:W-:Y:S02]  /*7b70*/  SHF.R.U32.HI R6, RZ, R20, R7 ;  /* 0x00000014ff067219 */ /* 0x000fe40000011607 */
[----:B------:R3:W4:Y:S03]  /*7b80*/  F2I.U32.TRUNC.NTZ R20, R9 ;  /* 0x0000000900147305 */ /* 0x000726000020f000 */
[----:B------:R-:W1:Y:S01]  /*7b90*/  LDC R25, c[0x0][0x648] ;  /* 0x00019200ff197b82 */ /* 0x000e620000000800 */
[-C--:B0-----:R-:W-:Y:S02]  /*7ba0*/  SHF.R.U64 R19, R15, R11.reuse, R6 ;  /* 0x0000000b0f137219 */ /* 0x081fe40000001206 */
[----:B------:R-:W-:-:S02]  /*7bb0*/  SHF.L.U32 R10, R10, R11, RZ ;  /* 0x0000000b0a0a7219 */ /* 0x000fc400000006ff */
[-C--:B------:R-:W-:Y:S01]  /*7bc0*/  SHF.R.U32.HI R7, RZ, R11.reuse, R6 ;  /* 0x0000000bff077219 */ /* 0x080fe20000011606 */
[----:B------:R-:W-:Y:S01]  /*7bd0*/  IMAD.MOV.U32 R6, RZ, RZ, R19 ;  /* 0x000000ffff067224 */ /* 0x000fe200078e0013 */
[----:B------:R-:W-:Y:S01]  /*7be0*/  SHF.L.U32 R24, R8, R11, RZ ;  /* 0x0000000b08187219 */ /* 0x000fe200000006ff */
[----:B------:R-:W0:Y:S01]  /*7bf0*/  LDC R28, c[0x0][0x638] ;  /* 0x00018e00ff1c7b82 */ /* 0x000e220000000800 */
[----:B------:R-:W-:-:S07]  /*7c00*/  LOP3.LUT R30, RZ, R10, RZ, 0x33, !PT ;  /* 0x0000000aff1e7212 */ /* 0x000fce00078e33ff */
[----:B------:R-:W0:Y:S01]  /*7c10*/  LDC R29, c[0x0][0x610] ;  /* 0x00018400ff1d7b82 */ /* 0x000e220000000800 */
[----:B---34-:R-:W-:Y:S05]  /*7c20*/  @!P0 BRA `(.L_x_172) ;  /* 0x0000000000288947 */ /* 0x018fea0003800000 */
[----:B------:R-:W3:Y:S02]  /*7c30*/  LDC R6, c[0x0][0x64c] ;  /* 0x00019300ff067b82 */ /* 0x000ee40000000800 */
[----:B---3--:R-:W-:-:S05]  /*7c40*/  IADD3 R11, P0, R19, R6, RZ ;  /* 0x00000006130b7210 */ /* 0x008fca0007f1e0ff */
        /* <DEDUP_REMOVED lines=8> */
.L_x_172:
[----:B------:R-:W-:Y:S01]  /*7cd0*/  ISETP.NE.AND P0, PT, R2, 0x1, PT ;  /* 0x000000010200780c */ /* 0x000fe20003f05270 */
[----:B--2---:R-:W-:Y:S01]  /*7ce0*/  VIADD R9, R21, 0xffffffff ;  /* 0xffffffff15097836 */ /* 0x004fe20000000000 */
[----:B-1----:R-:W-:Y:S01]  /*7cf0*/  SHF.R.U64 R7, R6, R25, R7 ;  /* 0x0000001906077219 */ /* 0x002fe20000001207 */
[----:B------:R-:W-:Y:S01]  /*7d00*/  IMAD.MOV R20, RZ, RZ, -R20 ;  /* 0x000000ffff147224 */ /* 0x000fe200078e0a14 */
[----:B------:R-:W-:Y:S02]  /*7d10*/  LOP3.LUT R6, R15, R30, RZ, 0xc0, !PT ;  /* 0x0000001e0f067212 */ /* 0x000fe400078ec0ff */
[----:B------:R-:W-:Y:S01]  /*7d20*/  LOP3.LUT R12, R12, R9, RZ, 0xc0, !PT ;  /* 0x000000090c0c7212 */ /* 0x000fe200078ec0ff */
[----:B------:R-:W-:Y:S02]  /*7d30*/  IMAD.MOV R8, RZ, RZ, -R7 ;  /* 0x000000ffff087224 */ /* 0x000fe400078e0a07 */
[----:B------:R-:W-:Y:S02]  /*7d40*/  IMAD R6, R24, R7, R6 ;  /* 0x0000000718067224 */ /* 0x000fe400078e0206 */
[----:B------:R-:W-:-:S02]  /*7d50*/  IMAD.MOV.U32 R9, RZ, RZ, 0x1 ;  /* 0x00000001ff097424 */ /* 0x000fc400078e00ff */
[----:B------:R-:W-:Y:S02]  /*7d60*/  @P0 IMAD R23, R22, R20, R3 ;  /* 0x0000001416170224 */ /* 0x000fe400078e0203 */
[----:B0-----:R-:W-:Y:S02]  /*7d70*/  IMAD R3, R8, R28, R19 ;  /* 0x0000001c08037224 */ /* 0x001fe400078e0213 */
[----:B------:R-:W-:Y:S02]  /*7d80*/  IMAD R13, R6, R29, R23 ;  /* 0x0000001d060d7224 */ /* 0x000fe400078e0217 */
[----:B------:R-:W-:Y:S02]  /*7d90*/  IMAD R6, R3, R21, R12 ;  /* 0x0000001503067224 */ /* 0x000fe400078e020c */
[----:B------:R-:W-:-:S03]  /*7da0*/  IMAD.MOV.U32 R8, RZ, RZ, R14 ;  /* 0x000000ffff087224 */ /* 0x000fc600078e000e */
[----:B------:R-:W-:Y:S02]  /*7db0*/  SEL R20, R6, R13, !P0 ;  /* 0x0000000d06147207 */ /* 0x000fe40004000000 */
[----:B------:R-:W-:-:S07]  /*7dc0*/  SEL R13, R13, R6, !P0 ;  /* 0x000000060d0d7207 */ /* 0x000fce0004000000 */
.L_x_170:
[----:B------:R-:W-:-:S08]  /*7dd0*/  NOP ;  /* 0x0000000000007918 */ /* 0x000fd00000000000 */
[----:B------:R-:W0:-:S00]  /*7de0*/  USETMAXREG.DEALLOC.CTAPOOL 0x28 ;  /* 0x00000028000079c8 */ /* 0x000e0000080e0500 */
[----:B0-----:R-:W-:-:S13]  /*7df0*/  ISETP.NE.AND P0, PT, R0, RZ, PT ;  /* 0x000000ff0000720c */ /* 0x001fda0003f05270 */
[----:B------:R-:W-:Y:S05]  /*7e00*/  @P0 EXIT ;  /* 0x000000000000094d */ /* 0x000fea0003800000 */
[----:B------:R-:W-:Y:S01]  /*7e10*/  LOP3.LUT P0, RZ, R9, 0xff, RZ, 0xc0, !PT ;  /* 0x000000ff09ff7812 */ /* 0x000fe2000780c0ff */
[----:B------:R-:W-:Y:S02]  /*7e20*/  IMAD.MOV.U32 R0, RZ, RZ, 0x1 ;  /* 0x00000001ff007424 */ /* 0x000fe400078e00ff */
[----:B------:R-:W-:-:S10]  /*7e30*/  IMAD.MOV.U32 R3, RZ, RZ, RZ ;  /* 0x000000ffff037224 */ /* 0x000fd400078e00ff */
[----:B------:R-:W-:Y:S05]  /*7e40*/  @!P0 BRA `(.L_x_173) ;  /* 0x0000000c001c8947 */ /* 0x000fea0003800000 */
[----:B------:R-:W0:Y:S01]  /*7e50*/  LDC R0, c[0x0][0x28c] ;  /* 0x0000a300ff007b82 */ /* 0x000e220000000800 */
[----:B------:R-:W-:Y:S01]  /*7e60*/  LOP3.LUT P0, RZ, R4, 0x1f, RZ, 0xc0, !PT ;  /* 0x0000001f04ff7812 */ /* 0x000fe2000780c0ff */
[----:B------:R-:W-:Y:S01]  /*7e70*/  ULDC UR5, c[0x0][0x658] ;  /* 0x0001960000057ab9 */ /* 0x000fe20000000800 */
[----:B------:R-:W-:Y:S01]  /*7e80*/  UMOV UR6, 0xffffffff ;  /* 0xffffffff00067882 */ /* 0x000fe20000000000 */
[----:B------:R-:W-:Y:S01]  /*7e90*/  BSSY B0, `(.L_x_173) ;  /* 0x00000c2000007945 */ /* 0x000fe20003800000 */
[----:B------:R-:W-:Y:S01]  /*7ea0*/  USHF.L.U32 UR6, UR6, UR5, URZ ;  /* 0x0000000506067299 */ /* 0x000fe2000800063f */
[C---:B------:R-:W-:Y:S01]  /*7eb0*/  ISETP.NE.AND P2, PT, R5.reuse, RZ, PT ;  /* 0x000000ff0500720c */ /* 0x040fe20003f45270 */
[----:B------:R-:W-:Y:S01]  /*7ec0*/  IMAD.MOV.U32 R11, RZ, RZ, 0x1 ;  /* 0x00000001ff0b7424 */ /* 0x000fe200078e00ff */
[----:B------:R-:W-:Y:S01]  /*7ed0*/  ISETP.NE.OR P0, PT, R5, RZ, !P0 ;  /* 0x000000ff0500720c */ /* 0x000fe20004705670 */
[----:B------:R-:W-:Y:S01]  /*7ee0*/  ULDC UR4, c[0x0][0x600] ;  /* 0x0001800000047ab9 */ /* 0x000fe20000000800 */
[----:B------:R-:W-:Y:S01]  /*7ef0*/  LOP3.LUT R19, R18, 0x2, RZ, 0xfc, !PT ;  /* 0x0000000212137812 */ /* 0x000fe200078efcff */
[----:B------:R-:W-:Y:S01]  /*7f00*/  UMOV UR7, 0x1 ;  /* 0x0000000100077882 */ /* 0x000fe20000000000 */
[----:B------:R-:W-:-:S02]  /*7f10*/  UIADD3 UR15, UR4, -0x1, URZ ;  /* 0xffffffff040f7890 */ /* 0x000fc4000fffe03f */
[----:B------:R-:W-:Y:S02]  /*7f20*/  USHF.L.U32 UR17, UR7, UR5, URZ ;  /* 0x0000000507117299 */ /* 0x000fe4000800063f */
[----:B------:R-:W-:Y:S01]  /*7f30*/  ULOP3.LUT UR16, URZ, UR6, URZ, 0x33, !UPT ;  /* 0x000000063f107292 */ /* 0x000fe2000f8e333f */
[----:B------:R-:W-:Y:S01]  /*7f40*/  ULDC.64 UR20, c[0x0][0x198] ;  /* 0x0000660000147ab9 */ /* 0x000fe20000000a00 */
[----:B0-----:R-:W-:-:S05]  /*7f50*/  VIADD R0, R0, 0xf ;  /* 0x0000000f00007836 */ /* 0x001fca0000000000 */
[----:B------:R-:W-:-:S04]  /*7f60*/  SHF.R.S32.HI R3, RZ, 0x1f, R0 ;  /* 0x0000001fff037819 */ /* 0x000fc80000011400 */
[----:B------:R-:W-:Y:S01]  /*7f70*/  LEA.HI R3, R3, R0, RZ, 0x4 ;  /* 0x0000000003037211 */ /* 0x000fe200078f20ff */
[----:B------:R-:W-:-:S03]  /*7f80*/  IMAD.MOV.U32 R0, RZ, RZ, 0x1 ;  /* 0x00000001ff007424 */ /* 0x000fc600078e00ff */
[----:B------:R-:W-:Y:S01]  /*7f90*/  SHF.R.S32.HI R12, RZ, 0x4, R3 ;  /* 0x00000004ff0c7819 */ /* 0x000fe20000011403 */
[----:B------:R-:W-:-:S04]  /*7fa0*/  IMAD.MOV.U32 R3, RZ, RZ, RZ ;  /* 0x000000ffff037224 */ /* 0x000fc800078e00ff */
[----:B------:R-:W-:-:S07]  /*7fb0*/  VIADD R10, R12, 0x1 ;  /* 0x000000010c0a7836 */ /* 0x000fce0000000000 */
.L_x_185:
[----:B------:R-:W-:-:S03]  /*7fc0*/  UMOV UR4, 0xffffffff ;  /* 0xffffffff00047882 */ /* 0x000fc60000000000 */
[----:B------:R-:W-:Y:S05]  /*7fd0*/  BRA.DIV UR4, `(.L_x_174) ;  /* 0x0000001604547947 */ /* 0x000fea000b800000 */
[----:B------:R-:W-:-:S13]  /*7fe0*/  ELECT P6, URZ, PT ;  /* 0x00000000003f782f */ /* 0x000fda00038c0000 */
.L_x_208:
[----:B------:R-:W0:Y:S01]  /*7ff0*/  LDC R4, c[0x0][0x28c] ;  /* 0x0000a300ff047b82 */ /* 0x000e220000000800 */
[----:B------:R-:W-:Y:S01]  /*8000*/  BSSY B1, `(.L_x_175) ;  /* 0x0000037000017945 */ /* 0x000fe20003800000 */
[----:B0-----:R-:W-:-:S13]  /*8010*/  ISETP.LT.OR P6, PT, R4, 0x1, !P6 ;  /* 0x000000010400780c */ /* 0x001fda00077c1670 */
[----:B------:R-:W-:Y:S05]  /*8020*/  @P6 BRA `(.L_x_176) ;  /* 0x0000000000d06947 */ /* 0x000fea0003800000 */
[----:B------:R-:W-:Y:S02]  /*8030*/  IMAD R20, R20, 0x30, RZ ;  /* 0x0000003014147824 */ /* 0x000fe400078e02ff */
[----:B------:R-:W-:Y:S02]  /*8040*/  IMAD R13, R13, 0x180, RZ ;  /* 0x000001800d0d7824 */ /* 0x000fe400078e02ff */
[----:B------:R-:W-:Y:S02]  /*8050*/  IMAD.MOV.U32 R21, RZ, RZ, RZ ;  /* 0x000000ffff157224 */ /* 0x000fe400078e00ff */
[----:B------:R-:W-:Y:S02]  /*8060*/  IMAD.MOV.U32 R4, RZ, RZ, R10 ;  /* 0x000000ffff047224 */ /* 0x000fe400078e000a */
[----:B------:R-:W-:Y:S02]  /*8070*/  IMAD.MOV.U32 R5, RZ, RZ, R0 ;  /* 0x000000ffff057224 */ /* 0x000fe400078e0000 */
[----:B------:R-:W-:-:S07]  /*8080*/  IMAD.MOV.U32 R6, RZ, RZ, R3 ;  /* 0x000000ffff067224 */ /* 0x000fce00078e0003 */
.L_x_180:
[----:B------:R-:W0:Y:S01]  /*8090*/  S2R R14, SR_CgaCtaId ;  /* 0x00000000000e7919 */ /* 0x000e220000008800 */
[----:B------:R-:W-:Y:S01]  /*80a0*/  MOV R7, 0x400 ;  /* 0x0000040000077802 */ /* 0x000fe20000000f00 */
[----:B------:R-:W1:Y:S03]  /*80b0*/  @!P2 LDC R9, c[0x0][0x500] ;  /* 0x00014000ff09ab82 */ /* 0x000e660000000800 */
[----:B0-----:R-:W-:Y:S02]  /*80c0*/  LEA R15, R14, R7, 0x18 ;  /* 0x000000070e0f7211 */ /* 0x001fe400078ec0ff */
[----:B------:R-:W-:-:S03]  /*80d0*/  SHF.L.U32 R7, R5, 0x1f, RZ ;  /* 0x0000001f05077819 */ /* 0x000fc600000006ff */
[----:B------:R-:W-:-:S04]  /*80e0*/  IMAD R14, R6, 0x8, R15 ;  /* 0x00000008060e7824 */ /* 0x000fc800078e020f */
[----:B------:R-:W0:Y:S02]  /*80f0*/  SYNCS.PHASECHK.TRANS64.TRYWAIT P1, [R14+URZ+0x80], R7 ;  /* 0x000080070e0075a7 */ /* 0x000e24000802017f */
[----:B01----:R-:W-:Y:S05]  /*8100*/  @!P1 BRA `(.L_x_177) ;  /* 0x0000001400289947 */ /* 0x003fea0003800000 */
.L_x_209:
[----:B0-----:R-:W-:Y:S01]  /*8110*/  PRMT R7, R19, 0x9910, RZ ;  /* 0x0000991013077816 */ /* 0x001fe200000000ff */
[----:B------:R0:W-:Y:S03]  /*8120*/  @!P2 SYNCS.ARRIVE.TRANS64 RZ, [R14+URZ], R9 ;  /* 0x000000090effa9a7 */ /* 0x0001e6000800003f */
[----:B------:R-:W-:-:S13]  /*8130*/  ISETP.NE.AND P1, PT, R7, 0x2, PT ;  /* 0x000000020700780c */ /* 0x000fda0003f25270 */
[----:B0-----:R-:W-:Y:S05]  /*8140*/  @P1 BRA `(.L_x_178) ;  /* 0x0000000000041947 */ /* 0x001fea0003800000 */
[----:B------:R-:W-:Y:S01]  /*8150*/  BPT.TRAP 0x1 ;  /* 0x000000040000795c */ /* 0x000fe20000300000 */
.L_x_178:
[----:B------:R-:W-:Y:S05]  /*8160*/  @P0 BRA `(.L_x_179) ;  /* 0x0000000000040947 */ /* 0x000fea0003800000 */
[----:B------:R-:W-:Y:S01]  /*8170*/  BPT.TRAP 0x1 ;  /* 0x000000040000795c */ /* 0x000fe20000300000 */
.L_x_179:
[--C-:B------:R-:W-:Y:S01]  /*8180*/  IMAD R7, R6, 0x3000, R15.reuse ;  /* 0x0000300006077824 */ /* 0x100fe200078e020f */
[----:B------:R-:W-:Y:S01]  /*8190*/  R2UR UR9, R14 ;  /* 0x000000000e0972ca */ /* 0x000fe200000e0000 */
[----:B------:R-:W-:Y:S01]  /*81a0*/  IMAD R15, R6, 0x600, R15 ;  /* 0x00000600060f7824 */ /* 0x000fe200078e020f */
[----:B------:R-:W-:Y:S01]  /*81b0*/  UIADD3 UR4, UP0, UR20, 0xf0, URZ ;  /* 0x000000f014047890 */ /* 0x000fe2000ff1e03f */
[----:B------:R-:W-:Y:S01]  /*81c0*/  VIADD R4, R4, 0xffffffff ;  /* 0xffffffff04047836 */ /* 0x000fe20000000000 */
[----:B------:R-:W-:Y:S01]  /*81d0*/  R2UR UR5, R7 ;  /* 0x00000000070572ca */ /* 0x000fe200000e0000 */
[----:B------:R-:W-:Y:S01]  /*81e0*/  UIADD3 UR22, UP1, UR20, 0x1f0, URZ ;  /* 0x000001f014167890 */ /* 0x000fe2000ff3e03f */
[----:B------:R-:W-:Y:S01]  /*81f0*/  R2UR UR8, R15 ;  /* 0x000000000f0872ca */ /* 0x000fe200000e0000 */
[----:B------:R-:W-:Y:S01]  /*8200*/  VIADD R6, R6, 0x1 ;  /* 0x0000000106067836 */ /* 0x000fe20000000000 */
[----:B------:R-:W-:Y:S01]  /*8210*/  R2UR UR11, R13 ;  /* 0x000000000d0b72ca */ /* 0x000fe200000e0000 */
[----:B------:R-:W-:Y:S01]  /*8220*/  UIADD3.X UR23, URZ, UR21, URZ, UP1, !UPT ;  /* 0x000000153f177290 */ /* 0x000fe20008ffe43f */
[C---:B------:R-:W-:Y:S01]  /*8230*/  R2UR UR10, R21.reuse ;  /* 0x00000000150a72ca */ /* 0x040fe200000e0000 */
[----:B------:R-:W-:Y:S01]  /*8240*/  UMOV UR6, 0x0 ;  /* 0x0000000000067882 */ /* 0x000fe20000000000 */
[----:B------:R-:W-:Y:S01]  /*8250*/  R2UR UR12, R8 ;  /* 0x00000000080c72ca */ /* 0x000fe200000e0000 */
[----:B------:R-:W-:Y:S01]  /*8260*/  UMOV UR7, 0x10000000 ;  /* 0x1000000000077882 */ /* 0x000fe20000000000 */
[----:B------:R-:W-:Y:S01]  /*8270*/  R2UR UR18, R20 ;  /* 0x00000000141272ca */ /* 0x000fe200000e0000 */
[----:B------:R-:W-:Y:S01]  /*8280*/  VIADD R21, R21, 0x10 ;  /* 0x0000001015157836 */ /* 0x000fe20000000000 */
[----:B------:R-:W-:Y:S01]  /*8290*/  ISETP.GT.AND P3, PT, R4, 0x1, PT ;  /* 0x000000010400780c */ /* 0x000fe20003f64270 */
[----:B------:R-:W-:Y:S01]  /*82a0*/  UIADD3 UR13, UR5, 0x200, URZ ;  /* 0x00000200050d7890 */ /* 0x000fe2000fffe03f */
[----:B------:R-:W-:Y:S01]  /*82b0*/  ISETP.NE.AND P1, PT, R6, 0x10, PT ;  /* 0x000000100600780c */ /* 0x000fe20003f25270 */
[----:B------:R-:W-:-:S02]  /*82c0*/  UIADD3.X UR5, URZ, UR21, URZ, UP0, !UPT ;  /* 0x000000153f057290 */ /* 0x000fc400087fe43f */
[----:B------:R-:W-:Y:S01]  /*82d0*/  UIADD3 UR14, UR8, 0x30200, URZ ;  /* 0x00030200080e7890 */ /* 0x000fe2000fffe03f */
[----:B------:R-:W-:Y:S02]  /*82e0*/  SEL R14, RZ, 0x1, P1 ;  /* 0x00000001ff0e7807 */ /* 0x000fe40000800000 */
[----:B------:R-:W-:Y:S01]  /*82f0*/  UMOV UR8, UR13 ;  /* 0x0000000d00087c82 */ /* 0x000fe20008000000 */
[----:B------:R-:W-:Y:S02]  /*8300*/  SEL R6, R6, RZ, P1 ;  /* 0x000000ff06067207 */ /* 0x000fe40000800000 */
[----:B------:R-:W-:Y:S01]  /*8310*/  LOP3.LUT R5, R5, R14, RZ, 0x3c, !PT ;  /* 0x0000000e05057212 */ /* 0x000fe200078e3cff */
[----:B------:R0:W-:Y:S02]  /*8320*/  UTMALDG.3D [UR8], [UR4], desc[UR6] ;  /* 0x00000608040075b4 */ /* 0x0001e40008011000 */
[----:B0-----:R-:W-:Y:S01]  /*8330*/  UMOV UR8, UR14 ;  /* 0x0000000e00087c82 */ /* 0x001fe20008000000 */
[----:B------:R-:W-:-:S02]  /*8340*/  UMOV UR11, UR18 ;  /* 0x00000012000b7c82 */ /* 0x000fc40008000000 */
[----:B------:R0:W-:Y:S02]  /*8350*/  UTMALDG.3D [UR8], [UR22], desc[UR6] ;  /* 0x00000608160075b4 */ /* 0x0001e40008011000 */
[----:B0-----:R-:W-:Y:S05]  /*8360*/  @P3 BRA `(.L_x_180) ;  /* 0xfffffffc00483947 */ /* 0x001fea000383ffff */
.L_x_176:
[----:B------:R-:W-:Y:S05]  /*8370*/  BSYNC B1 ;  /* 0x0000000000017941 */ /* 0x000fea0003800000 */
.L_x_175:
[----:B------:R-:W-:Y:S01]  /*8380*/  LOP3.LUT P3, RZ, R11, 0xff, RZ, 0xc0, !PT ;  /* 0x000000ff0bff7812 */ /* 0x000fe2000786c0ff */
[----:B------:R-:W-:Y:S01]  /*8390*/  IMAD.IADD R3, R12, 0x1, R3 ;  /* 0x000000010c037824 */ /* 0x000fe200078e0203 */
[----:B------:R-:W-:Y:S01]  /*83a0*/  IADD3 R16, P4, R16, UR36, RZ ;  /* 0x0000002410107c10 */ /* 0x000fe2000ff9e0ff */
[----:B------:R-:W-:Y:S01]  /*83b0*/  ULDC.64 UR4, c[0x0][0x650] ;  /* 0x0001940000047ab9 */ /* 0x000fe20000000a00 */
[----:B------:R-:W-:Y:S01]  /*83c0*/  BSSY B1, `(.L_x_181) ;  /* 0x000006c000017945 */ /* 0x000fe20003800000 */
[----:B------:R-:W-:Y:S01]  /*83d0*/  IMAD.MOV.U32 R13, RZ, RZ, -0x1 ;  /* 0xffffffffff0d7424 */ /* 0x000fe200078e00ff */
[----:B------:R-:W-:Y:S01]  /*83e0*/  ISETP.GT.U32.AND P1, PT, R3, 0xf, PT ;  /* 0x0000000f0300780c */ /* 0x000fe20003f24070 */
[----:B------:R-:W-:Y:S01]  /*83f0*/  IMAD.MOV.U32 R20, RZ, RZ, -0x1 ;  /* 0xffffffffff147424 */ /* 0x000fe200078e00ff */
[----:B------:R-:W-:Y:S01]  /*8400*/  SHF.R.U32.HI R4, RZ, 0x4, R3 ;  /* 0x00000004ff047819 */ /* 0x000fe20000011603 */
[----:B------:R-:W-:Y:S01]  /*8410*/  IMAD.MOV.U32 R8, RZ, RZ, -0x1 ;  /* 0xffffffffff087424 */ /* 0x000fe200078e00ff */
[----:B------:R-:W-:-:S02]  /*8420*/  ISETP.LT.U32.AND P1, PT, R12, 0x10, P1 ;  /* 0x000000100c00780c */ /* 0x000fc40000f21070 */
[----:B------:R-:W-:Y:S01]  /*8430*/  IADD3.X R17, R17, UR42, RZ, P4, !PT ;  /* 0x0000002a11117c10 */ /* 0x000fe2000a7fe4ff */
[----:B------:R-:W0:Y:S01]  /*8440*/  @P3 S2R R6, SR_CgaCtaId ;  /* 0x0000000000063919 */ /* 0x000e220000008800 */
[----:B------:R-:W-:Y:S02]  /*8450*/  @P3 MOV R5, 0x400 ;  /* 0x0000040000053802 */ /* 0x000fe40000000f00 */
[----:B------:R-:W-:Y:S02]  /*8460*/  ISETP.GE.U32.AND P4, PT, R16, UR4, PT ;  /* 0x0000000410007c0c */ /* 0x000fe4000bf86070 */
[----:B------:R-:W-:Y:S02]  /*8470*/  LOP3.LUT R4, R4, 0x1, RZ, 0xc0, !PT ;  /* 0x0000000104047812 */ /* 0x000fe400078ec0ff */
[----:B------:R-:W-:Y:S02]  /*8480*/  LOP3.LUT R3, R3, 0xf, RZ, 0xc0, !PT ;  /* 0x0000000f03037812 */ /* 0x000fe400078ec0ff */
[----:B------:R-:W-:-:S02]  /*8490*/  PRMT R11, RZ, 0x7610, R11 ;  /* 0x00007610ff0b7816 */ /* 0x000fc4000000000b */
[----:B0-----:R-:W-:-:S04]  /*84a0*/  @P3 LEA R5, R6, R5, 0x18 ;  /* 0x0000000506053211 */ /* 0x001fc800078ec0ff */
[----:B------:R0:W-:Y:S01]  /*84b0*/  @P3 SYNCS.ARRIVE.TRANS64.A1T0 RZ, [R5+URZ+0x118], RZ ;  /* 0x000118ff05ff39a7 */ /* 0x0001e2000810003f */
[----:B------:R-:W-:-:S04]  /*84c0*/  ISETP.NE.U32.AND P3, PT, R4, 0x1, PT ;  /* 0x000000010400780c */ /* 0x000fc80003f65070 */
[----:B------:R-:W-:Y:S02]  /*84d0*/  ISETP.GT.U32.AND P3, PT, R12, 0xf, !P3 ;  /* 0x0000000f0c00780c */ /* 0x000fe40005f64070 */
[----:B0-----:R-:W-:Y:S02]  /*84e0*/  SEL R5, RZ, 0x1, !P1 ;  /* 0x00000001ff057807 */ /* 0x001fe40004800000 */
[----:B------:R-:W-:Y:S02]  /*84f0*/  ISETP.GE.U32.AND.EX P1, PT, R17, UR5, PT, P4 ;  /* 0x0000000511007c0c */ /* 0x000fe4000bf26140 */
[----:B------:R-:W-:-:S04]  /*8500*/  SEL R4, RZ, 0x1, !P3 ;  /* 0x00000001ff047807 */ /* 0x000fc80005800000 */
[----:B------:R-:W-:Y:S02]  /*8510*/  LOP3.LUT R0, R4, R0, R5, 0x96, !PT ;  /* 0x0000000004007212 */ /* 0x000fe400078e9605 */
[----:B------:R-:W-:-:S05]  /*8520*/  PRMT R4, RZ, 0x7610, R4 ;  /* 0x00007610ff047816 */ /* 0x000fca0000000004 */
[----:B------:R-:W-:Y:S05]  /*8530*/  @P1 BRA `(.L_x_182) ;  /* 0x0000000400501947 */ /* 0x000fea0003800000 */
[----:B------:R-:W-:Y:S01]  /*8540*/  ULDC.64 UR4, c[0x0][0x628] ;  /* 0x00018a0000047ab9 */ /* 0x000fe20000000a00 */
[----:B------:R-:W0:Y:S01]  /*8550*/  S2R R14, SR_CTAID.X ;  /* 0x00000000000e7919 */ /* 0x000e220000002500 */
[----:B------:R-:W-:Y:S01]  /*8560*/  ISETP.NE.U32.AND P1, PT, RZ, UR4, PT ;  /* 0x00000004ff007c0c */ /* 0x000fe2000bf25070 */
[----:B------:R-:W-:Y:S01]  /*8570*/  ULDC UR7, c[0x0][0x630] ;  /* 0x00018c0000077ab9 */ /* 0x000fe20000000800 */
[----:B------:R-:W-:Y:S01]  /*8580*/  IMAD.MOV.U32 R4, RZ, RZ, R16 ;  /* 0x000000ffff047224 */ /* 0x000fe200078e0010 */
[----:B------:R-:W1:Y:S01]  /*8590*/  S2R R13, SR_CTAID.Y ;  /* 0x00000000000d7919 */ /* 0x000e620000002600 */
[----:B------:R-:W-:Y:S01]  /*85a0*/  ISETP.NE.AND.EX P1, PT, RZ, UR5, PT, P1 ;  /* 0x00000005ff007c0c */ /* 0x000fe2000bf25310 */
[----:B------:R-:W-:-:S12]  /*85b0*/  IMAD.MOV.U32 R5, RZ, RZ, R17 ;  /* 0x000000ffff057224 */ /* 0x000fd800078e0011 */
[----:B------:R-:W-:Y:S05]  /*85c0*/  @!P1 BRA `(.L_x_183) ;  /* 0x0000000000289947 */ /* 0x000fea0003800000 */
[----:B------:R-:W-:Y:S02]  /*85d0*/  ULDC UR6, c[0x0][0x634] ;  /* 0x00018d0000067ab9 */ /* 0x000fe40000000800 */
[----:B------:R-:W-:-:S05]  /*85e0*/  IADD3 R9, P1, R16, UR6, RZ ;  /* 0x0000000610097c10 */ /* 0x000fca000ff3e0ff */
[----:B------:R-:W-:-:S04]  /*85f0*/  IMAD.X R15, RZ, RZ, R17, P1 ;  /* 0x000000ffff0f7224 */ /* 0x000fc800008e0611 */
[----:B------:R-:W-:-:S04]  /*8600*/  IMAD.WIDE.U32 R6, R15, UR4, RZ ;  /* 0x000000040f067c25 */ /* 0x000fc8000f8e00ff */
[----:B------:R-:W-:-:S04]  /*8610*/  IMAD.WIDE.U32 R6, P1, R9, UR5, R6 ;  /* 0x0000000509067c25 */ /* 0x000fc8000f820006 */
[----:B------:R-:W-:-:S04]  /*8620*/  IMAD.WIDE.U32 R8, R9, UR4, RZ ;  /* 0x0000000409087c25 */ /* 0x000fc8000f8e00ff */
[----:B------:R-:W-:Y:S01]  /*8630*/  IMAD.X R5, RZ, RZ, RZ, P1 ;  /* 0x000000ffff057224 */ /* 0x000fe200008e06ff */
[----:B------:R-:W-:Y:S01]  /*8640*/  IADD3 RZ, P1, R9, R6, RZ ;  /* 0x0000000609ff7210 */ /* 0x000fe20007f3e0ff */
[----:B------:R-:W-:-:S04]  /*8650*/  IMAD.MOV.U32 R4, RZ, RZ, R7 ;  /* 0x000000ffff047224 */ /* 0x000fc800078e0007 */
[----:B------:R-:W-:-:S08]  /*8660*/  IMAD.WIDE.U32.X R4, R15, UR5, R4, P1 ;  /* 0x000000050f047c25 */ /* 0x000fd000088e0404 */
.L_x_183:
[--C-:B------:R-:W-:Y:S01]  /*8670*/  SHF.R.U64 R8, R4, UR7, R5.reuse ;  /* 0x0000000704087c19 */ /* 0x100fe20008001205 */
[----:B------:R-:W-:Y:S01]  /*8680*/  ULDC.64 UR4, c[0x0][0x620] ;  /* 0x0001880000047ab9 */ /* 0x000fe20000000a00 */
[----:B------:R-:W-:Y:S01]  /*8690*/  SHF.R.U32.HI R4, RZ, UR7, R5 ;  /* 0x00000007ff047c19 */ /* 0x000fe20008011605 */
[----:B------:R-:W2:Y:S01]  /*86a0*/  LDC R25, c[0x0][0x144] ;  /* 0x00005100ff197b82 */ /* 0x000ea20000000800 */
[----:B------:R-:W-:Y:S01]  /*86b0*/  IADD3 R7, P1, RZ, -R8, RZ ;  /* 0x80000008ff077210 */ /* 0x000fe20007f3e0ff */
[----:B------:R-:W-:Y:S01]  /*86c0*/  ULDC.64 UR8, c[0x0][0x640] ;  /* 0x0001900000087ab9 */ /* 0x000fe20000000a00 */
[----:B0-----:R-:W-:Y:S01]  /*86d0*/  I2FP.F32.U32 R9, R14 ;  /* 0x0000000e00097245 */ /* 0x001fe20000201000 */
[----:B------:R-:W-:Y:S02]  /*86e0*/  ULDC UR6, c[0x0][0x608] ;  /* 0x0001820000067ab9 */ /* 0x000fe40000000800 */
[----:B------:R-:W-:Y:S01]  /*86f0*/  IMAD.X R4, RZ, RZ, ~R4, P1 ;  /* 0x000000ffff047224 */ /* 0x000fe200008e0e04 */
[----:B------:R-:W-:Y:S01]  /*8700*/  ISETP.NE.U32.AND P1, PT, RZ, UR8, PT ;  /* 0x00000008ff007c0c */ /* 0x000fe2000bf25070 */
[----:B------:R-:W0:Y:S02]  /*8710*/  LDC R20, c[0x0][0x148] ;  /* 0x00005200ff147b82 */ /* 0x000e240000000800 */
[----:B------:R-:W-:Y:S01]  /*8720*/  IMAD R6, R4, UR4, RZ ;  /* 0x0000000404067c24 */ /* 0x000fe2000f8e02ff */
[----:B------:R-:W-:Y:S01]  /*8730*/  ISETP.NE.AND.EX P1, PT, RZ, UR9, PT, P1 ;  /* 0x00000009ff007c0c */ /* 0x000fe2000bf25310 */
[----:B------:R-:W-:Y:S01]  /*8740*/  IMAD.WIDE.U32 R4, R7, UR4, R16 ;  /* 0x0000000407047c25 */ /* 0x000fe2000f8e0010 */
[----:B------:R-:W-:-:S03]  /*8750*/  ULDC UR4, c[0x0][0x150] ;  /* 0x0000540000047ab9 */ /* 0x000fc60000000800 */
[----:B------:R-:W-:Y:S02]  /*8760*/  IMAD R7, R7, UR5, R6 ;  /* 0x0000000507077c24 */ /* 0x000fe4000f8e0206 */
[----:B------:R-:W-:Y:S01]  /*8770*/  FMUL R6, R9, UR4 ;  /* 0x0000000409067c20 */ /* 0x000fe20008400000 */
[----:B------:R-:W-:Y:S01]  /*8780*/  ULDC UR4, c[0x0][0x618] ;  /* 0x0001860000047ab9 */ /* 0x000fe20000000800 */
[----:B------:R-:W-:Y:S01]  /*8790*/  ULDC UR5, c[0x0][0x154] ;  /* 0x0000550000057ab9 */ /* 0x000fe20000000800 */
[----:B------:R-:W-:-:S03]  /*87a0*/  IMAD.IADD R5, R5, 0x1, R7 ;  /* 0x0000000105057824 */ /* 0x000fc600078e0207 */
[----:B------:R-:W3:Y:S02]  /*87b0*/  F2I.U32.TRUNC.NTZ R6, R6 ;  /* 0x0000000600067305 */ /* 0x000ee4000020f000 */
[----:B------:R-:W-:Y:S02]  /*87c0*/  SHF.R.U64 R9, R4, UR4, R5 ;  /* 0x0000000404097c19 */ /* 0x000fe40008001205 */
[----:B-1----:R-:W-:-:S05]  /*87d0*/  I2FP.F32.U32 R4, R13 ;  /* 0x0000000d00047245 */ /* 0x002fca0000201000 */
[----:B------:R-:W-:Y:S01]  /*87e0*/  FMUL R22, R4, UR5 ;  /* 0x0000000504167c20 */ /* 0x000fe20008400000 */
[----:B------:R-:W-:Y:S01]  /*87f0*/  SHF.R.U32.HI R4, RZ, UR4, R5 ;  /* 0x00000004ff047c19 */ /* 0x000fe20008011605 */
[----:B------:R-:W-:-:S03]  /*8800*/  ULDC UR4, c[0x0][0x658] ;  /* 0x0001960000047ab9 */ /* 0x000fc60000000800 */
[--C-:B------:R-:W-:Y:S01]  /*8810*/  SHF.R.U64 R21, R9, UR6, R4.reuse ;  /* 0x0000000609157c19 */ /* 0x100fe20008001204 */
[----:B------:R-:W1:Y:S01]  /*8820*/  F2I.U32.TRUNC.NTZ R22, R22 ;  /* 0x0000001600167305 */ /* 0x000e62000020f000 */
[----:B------:R-:W-:Y:S01]  /*8830*/  SHF.R.U32.HI R4, RZ, UR6, R4 ;  /* 0x00000006ff047c19 */ /* 0x000fe20008011604 */
[----:B---3--:R-:W-:-:S03]  /*8840*/  IMAD.MOV R6, RZ, RZ, -R6 ;  /* 0x000000ffff067224 */ /* 0x008fc600078e0a06 */
[----:B------:R-:W-:Y:S01]  /*8850*/  SHF.R.U64 R15, R21, UR4, R4 ;  /* 0x00000004150f7c19 */ /* 0x000fe20008001204 */
[----:B--2---:R-:W-:Y:S01]  /*8860*/  IMAD R14, R25, R6, R14 ;  /* 0x00000006190e7224 */ /* 0x004fe200078e020e */
[----:B------:R-:W-:-:S03]  /*8870*/  SHF.R.U32.HI R23, RZ, UR4, R4 ;  /* 0x00000004ff177c19 */ /* 0x000fc60008011604 */
[----:B------:R-:W-:Y:S02]  /*8880*/  IMAD.MOV.U32 R4, RZ, RZ, R15 ;  /* 0x000000ffff047224 */ /* 0x000fe400078e000f */
[----:B------:R-:W-:Y:S01]  /*8890*/  IMAD.MOV.U32 R5, RZ, RZ, R23 ;  /* 0x000000ffff057224 */ /* 0x000fe200078e0017 */
[----:B-1----:R-:W-:Y:S06]  /*88a0*/  @!P1 BRA `(.L_x_184) ;  /* 0x0000000000289947 */ /* 0x002fec0003800000 */
[----:B------:R-:W-:Y:S02]  /*88b0*/  ULDC UR4, c[0x0][0x64c] ;  /* 0x0001930000047ab9 */ /* 0x000fe40000000800 */
[----:B------:R-:W-:-:S05]  /*88c0*/  IADD3 R5, P1, R15, UR4, RZ ;  /* 0x000000040f057c10 */ /* 0x000fca000ff3e0ff */
[----:B------:R-:W-:-:S04]  /*88d0*/  IMAD.X R23, RZ, RZ, R23, P1 ;  /* 0x000000ffff177224 */ /* 0x000fc800008e0617 */
[----:B------:R-:W-:-:S04]  /*88e0*/  IMAD.WIDE.U32 R6, R23, UR8, RZ ;  /* 0x0000000817067c25 */ /* 0x000fc8000f8e00ff */
[----:B------:R-:W-:-:S04]  /*88f0*/  IMAD.WIDE.U32 R6, P1, R5, UR9, R6 ;  /* 0x0000000905067c25 */ /* 0x000fc8000f820006 */
[----:B------:R-:W-:-:S04]  /*8900*/  IMAD.WIDE.U32 R4, R5, UR8, RZ ;  /* 0x0000000805047c25 */ /* 0x000fc8000f8e00ff */
[----:B------:R-:W-:Y:S01]  /*8910*/  IMAD.MOV.U32 R4, RZ, RZ, R7 ;  /* 0x000000ffff047224 */ /* 0x000fe200078e0007 */
[----:B------:R-:W-:Y:S01]  /*8920*/  IADD3 RZ, P3, R5, R6, RZ ;  /* 0x0000000605ff7210 */ /* 0x000fe20007f7e0ff */
[----:B------:R-:W-:-:S04]  /*8930*/  IMAD.X R5, RZ, RZ, RZ, P1 ;  /* 0x000000ffff057224 */ /* 0x000fc800008e06ff */
[----:B------:R-:W-:-:S08]  /*8940*/  IMAD.WIDE.U32.X R4, R23, UR9, R4, P3 ;  /* 0x0000000917047c25 */ /* 0x000fd000098e0404 */
.L_x_184:
[----:B------:R-:W-:Y:S01]  /*8950*/  ISETP.NE.AND P1, PT, R2, 0x1, PT ;  /* 0x000000010200780c */ /* 0x000fe20003f25270 */
[----:B------:R-:W-:Y:S01]  /*8960*/  ULDC UR4, c[0x0][0x648] ;  /* 0x0001920000047ab9 */ /* 0x000fe20000000800 */
[----:B------:R-:W-:Y:S01]  /*8970*/  LOP3.LUT R21, R21, UR16, RZ, 0xc0, !PT ;  /* 0x0000001015157c12 */ /* 0x000fe2000f8ec0ff */
[----:B------:R-:W-:Y:S01]  /*8980*/  IMAD.MOV R22, RZ, RZ, -R22 ;  /* 0x000000ffff167224 */ /* 0x000fe200078e0a16 */
[----:B------:R-:W-:Y:S01]  /*8990*/  SHF.R.U64 R4, R4, UR4, R5 ;  /* 0x0000000404047c19 */ /* 0x000fe20008001205 */
[----:B------:R-:W-:Y:S01]  /*89a0*/  ULDC UR4, c[0x0][0x638] ;  /* 0x00018e0000047ab9 */ /* 0x000fe20000000800 */
[----:B------:R-:W-:Y:S01]  /*89b0*/  ULDC UR5, c[0x0][0x610] ;  /* 0x0001840000057ab9 */ /* 0x000fe20000000800 */
[----:B------:R-:W-:Y:S02]  /*89c0*/  IMAD.MOV.U32 R5, RZ, RZ, 0x1 ;  /* 0x00000001ff057424 */ /* 0x000fe400078e00ff */
[----:B------:R-:W-:Y:S02]  /*89d0*/  IMAD.MOV R6, RZ, RZ, -R4 ;  /* 0x000000ffff067224 */ /* 0x000fe400078e0a04 */
[----:B------:R-:W-:Y:S01]  /*89e0*/  IMAD R21, R4, UR17, R21 ;  /* 0x0000001104157c24 */ /* 0x000fe2000f8e0215 */
[----:B------:R-:W-:Y:S01]  /*89f0*/  LOP3.LUT R4, R9, UR15, RZ, 0xc0, !PT ;  /* 0x0000000f09047c12 */ /* 0x000fe2000f8ec0ff */
[----:B0-----:R-:W-:-:S02]  /*8a00*/  @P1 IMAD R14, R20, R22, R13 ;  /* 0x00000016140e1224 */ /* 0x001fc400078e020d */
[----:B------:R-:W-:Y:S01]  /*8a10*/  IMAD R15, R6, UR4, R15 ;  /* 0x00000004060f7c24 */ /* 0x000fe2000f8e020f */
[----:B------:R-:W-:Y:S01]  /*8a20*/  ULDC UR4, c[0x0][0x600] ;  /* 0x0001800000047ab9 */ /* 0x000fe20000000800 */
[----:B------:R-:W-:Y:S02]  /*8a30*/  IMAD R14, R21, UR5, R14 ;  /* 0x00000005150e7c24 */ /* 0x000fe4000f8e020e */
[--C-:B------:R-:W-:Y:S01]  /*8a40*/  IMAD R15, R15, UR4, R4.reuse ;  /* 0x000000040f0f7c24 */ /* 0x100fe2000f8e0204 */
[----:B------:R-:W-:-:S04]  /*8a50*/  PRMT R4, R5, 0x7610, R4 ;  /* 0x0000761005047816 */ /* 0x000fc80000000004 */
[----:B------:R-:W-:Y:S02]  /*8a60*/  SEL R20, R15, R14, !P1 ;  /* 0x0000000e0f147207 */ /* 0x000fe40004800000 */
[----:B------:R-:W-:-:S07]  /*8a70*/  SEL R13, R14, R15, !P1 ;  /* 0x0000000f0e0d7207 */ /* 0x000fce0004800000 */
.L_x_182:
[----:B------:R-:W-:Y:S05]  /*8a80*/  BSYNC B1 ;  /* 0x0000000000017941 */ /* 0x000fea0003800000 */
.L_x_181:
[----:B------:R-:W-:-:S13]  /*8a90*/  LOP3.LUT P1, RZ, R4, 0xff, RZ, 0xc0, !PT ;  /* 0x000000ff04ff7812 */ /* 0x000fda000782c0ff */
[----:B------:R-:W-:Y:S05]  /*8aa0*/  @P1 BRA `(.L_x_185) ;  /* 0xfffffff400441947 */ /* 0x000fea000383ffff */
[----:B------:R-:W-:Y:S05]  /*8ab0*/  BSYNC B0 ;  /* 0x0000000000007941 */ /* 0x000fea0003800000 */
.L_x_173:
[----:B------:R-:W-:-:S03]  /*8ac0*/  UMOV UR4, 0xffffffff ;  /* 0xffffffff00047882 */ /* 0x000fc60000000000 */
[----:B------:R-:W-:Y:S05]  /*8ad0*/  BRA.DIV UR4, `(.L_x_186) ;  /* 0x0000000a04c87947 */ /* 0x000fea000b800000 */
[----:B------:R-:W-:-:S13]  /*8ae0*/  ELECT P6, URZ, PT ;  /* 0x00000000003f782f */ /* 0x000fda00038c0000 */
.L_x_212:
[----:B------:R-:W-:Y:S04]  /*8af0*/  BSSY B0, `(.L_x_187) ;  /* 0x0000097000007945 */ /* 0x000fe80003800000 */
[----:B------:R-:W-:Y:S05]  /*8b00*/  @!P6 BRA `(.L_x_188) ;  /* 0x000000080054e947 */ /* 0x000fea0003800000 */
[----:B------:R-:W-:-:S04]  /*8b10*/  LOP3.LUT R18, R18, 0x2, RZ, 0xfc, !PT ;  /* 0x0000000212127812 */ /* 0x000fc800078efcff */
[----:B------:R-:W-:-:S13]  /*8b20*/  ISETP.NE.AND P0, PT, R18, 0x3, PT ;  /* 0x000000031200780c */ /* 0x000fda0003f05270 */
[----:B------:R-:W-:Y:S05]  /*8b30*/  @!P0 BRA `(.L_x_189) ;  /* 0x0000000000048947 */ /* 0x000fea0003800000 */
[----:B------:R-:W-:Y:S01]  /*8b40*/  BPT.TRAP 0x1 ;  /* 0x000000040000795c */ /* 0x000fe20000300000 */
.L_x_189:
[----:B------:R-:W0:Y:S01]  /*8b50*/  S2R R5, SR_CgaCtaId ;  /* 0x0000000000057919 */ /* 0x000e220000008800 */
[----:B------:R-:W-:Y:S02]  /*8b60*/  MOV R2, 0x400 ;  /* 0x0000040000027802 */ /* 0x000fe40000000f00 */
[----:B------:R-:W-:Y:S02]  /*8b70*/  SHF.L.U32 R4, R0, 0x1f, RZ ;  /* 0x0000001f00047819 */ /* 0x000fe400000006ff */
[----:B0-----:R-:W-:-:S05]  /*8b80*/  LEA R2, R5, R2, 0x18 ;  /* 0x0000000205027211 */ /* 0x001fca00078ec0ff */
[----:B------:R-:W-:-:S04]  /*8b90*/  VIADD R2, R2, 0x80 ;  /* 0x0000008002027836 */ /* 0x000fc80000000000 */
[C---:B------:R-:W-:Y:S02]  /*8ba0*/  IMAD R7, R3.reuse, 0x8, R2 ;  /* 0x0000000803077824 */ /* 0x040fe400078e0202 */
[----:B------:R-:W-:Y:S02]  /*8bb0*/  VIADD R3, R3, 0x1 ;  /* 0x0000000103037836 */ /* 0x000fe40000000000 */
[----:B------:R-:W0:Y:S03]  /*8bc0*/  SYNCS.PHASECHK.TRANS64.TRYWAIT P0, [R7+URZ], R4 ;  /* 0x00000004070075a7 */ /* 0x000e26000800017f */
[----:B------:R-:W-:-:S04]  /*8bd0*/  ISETP.NE.AND P1, PT, R3, 0x10, PT ;  /* 0x000000100300780c */ /* 0x000fc80003f25270 */
[----:B------:R-:W-:Y:S02]  /*8be0*/  SEL R5, RZ, 0x1, P1 ;  /* 0x00000001ff057807 */ /* 0x000fe40000800000 */
[----:B------:R-:W-:Y:S02]  /*8bf0*/  SEL R3, R3, RZ, P1 ;  /* 0x000000ff03037207 */ /* 0x000fe40000800000 */
[----:B------:R-:W-:-:S03]  /*8c00*/  LOP3.LUT R6, R0, R5, RZ, 0x3c, !PT ;  /* 0x0000000500067212 */ /* 0x000fc600078e3cff */
[----:B------:R-:W-:Y:S01]  /*8c10*/  IMAD R8, R3, 0x8, R2 ;  /* 0x0000000803087824 */ /* 0x000fe200078e0202 */
[----:B------:R-:W-:Y:S01]  /*8c20*/  SHF.L.U32 R5, R6, 0x1f, RZ ;  /* 0x0000001f06057819 */ /* 0x000fe200000006ff */
[----:B0-----:R-:W-:Y:S06]  /*8c30*/  @!P0 BRA `(.L_x_190) ;  /* 0x0000000800908947 */ /* 0x001fec0003800000 */
.L_x_213:
[----:B------:R-:W1:Y:S01]  /*8c40*/  SYNCS.PHASECHK.TRANS64.TRYWAIT P0, [R8+URZ], R5 ;  /* 0x00000005080075a7 */ /* 0x000e62000800017f */
[----:B------:R-:W-:-:S05]  /*8c50*/  VIADD R0, R3, 0x1 ;  /* 0x0000000103007836 */ /* 0x000fca0000000000 */
[----:B------:R-:W-:-:S04]  /*8c60*/  ISETP.NE.AND P1, PT, R0, 0x10, PT ;  /* 0x000000100000780c */ /* 0x000fc80003f25270 */
[----:B------:R-:W-:Y:S02]  /*8c70*/  SEL R3, RZ, 0x1, P1 ;  /* 0x00000001ff037807 */ /* 0x000fe40000800000 */
[----:B0-----:R-:W-:Y:S02]  /*8c80*/  SEL R7, R0, RZ, P1 ;  /* 0x000000ff00077207 */ /* 0x001fe40000800000 */
[----:B------:R-:W-:-:S03]  /*8c90*/  LOP3.LUT R6, R6, R3, RZ, 0x3c, !PT ;  /* 0x0000000306067212 */ /* 0x000fc600078e3cff */
[----:B------:R-:W-:Y:S01]  /*8ca0*/  IMAD R9, R7, 0x8, R2 ;  /* 0x0000000807097824 */ /* 0x000fe200078e0202 */
[----:B------:R-:W-:Y:S01]  /*8cb0*/  SHF.L.U32 R4, R6, 0x1f, RZ ;  /* 0x0000001f06047819 */ /* 0x000fe200000006ff */
[----:B-1----:R-:W-:Y:S06]  /*8cc0*/  @!P0 BRA `(.L_x_191) ;  /* 0x0000000800808947 */ /* 0x002fec0003800000 */
.L_x_214:
[----:B------:R-:W1:Y:S01]  /*8cd0*/  SYNCS.PHASECHK.TRANS64.TRYWAIT P0, [R9+URZ], R4 ;  /* 0x00000004090075a7 */ /* 0x000e62000800017f */
[----:B------:R-:W-:-:S05]  /*8ce0*/  VIADD R0, R7, 0x1 ;  /* 0x0000000107007836 */ /* 0x000fca0000000000 */
[----:B------:R-:W-:-:S04]  /*8cf0*/  ISETP.NE.AND P1, PT, R0, 0x10, PT ;  /* 0x000000100000780c */ /* 0x000fc80003f25270 */
[----:B------:R-:W-:Y:S02]  /*8d00*/  SEL R3, RZ, 0x1, P1 ;  /* 0x00000001ff037807 */ /* 0x000fe40000800000 */
[----:B------:R-:W-:Y:S02]  /*8d10*/  SEL R7, R0, RZ, P1 ;  /* 0x000000ff00077207 */ /* 0x000fe40000800000 */
[----:B------:R-:W-:-:S03]  /*8d20*/  LOP3.LUT R6, R6, R3, RZ, 0x3c, !PT ;  /* 0x0000000306067212 */ /* 0x000fc600078e3cff */
[----:B0-----:R-:W-:Y:S01]  /*8d30*/  IMAD R8, R7, 0x8, R2 ;  /* 0x0000000807087824 */ /* 0x001fe200078e0202 */
[----:B------:R-:W-:Y:S01]  /*8d40*/  SHF.L.U32 R5, R6, 0x1f, RZ ;  /* 0x0000001f06057819 */ /* 0x000fe200000006ff */
[----:B-1----:R-:W-:Y:S06]  /*8d50*/  @!P0 BRA `(.L_x_192) ;  /* 0x0000000800708947 */ /* 0x002fec0003800000 */
.L_x_215:
        /* <DEDUP_REMOVED lines=9> */
.L_x_216:
        /* <DEDUP_REMOVED lines=9> */
.L_x_217:
        /* <DEDUP_REMOVED lines=9> */
.L_x_218:
        /* <DEDUP_REMOVED lines=9> */
.L_x_219:
        /* <DEDUP_REMOVED lines=9> */
.L_x_220:
        /* <DEDUP_REMOVED lines=9> */
.L_x_221:
        /* <DEDUP_REMOVED lines=9> */
.L_x_222:
        /* <DEDUP_REMOVED lines=9> */
.L_x_223:
        /* <DEDUP_REMOVED lines=9> */
.L_x_224:
        /* <DEDUP_REMOVED lines=9> */
.L_x_225:
[----:B------:R-:W1:Y:S01]  /*9300*/  SYNCS.PHASECHK.TRANS64.TRYWAIT P0, [R8+URZ], R5 ;  /* 0x00000005080075a7 */ /* 0x000e62000800017f */
[----:B------:R-:W-:-:S05]  /*9310*/  VIADD R0, R7, 0x1 ;  /* 0x0000000107007836 */ /* 0x000fca0000000000 */
[----:B------:R-:W-:-:S04]  /*9320*/  ISETP.NE.AND P1, PT, R0, 0x10, PT ;  /* 0x000000100000780c */ /* 0x000fc80003f25270 */
[----:B------:R-:W-:Y:S02]  /*9330*/  SEL R3, RZ, 0x1, P1 ;  /* 0x00000001ff037807 */ /* 0x000fe40000800000 */
[----:B------:R-:W-:Y:S02]  /*9340*/  SEL R7, R0, RZ, P1 ;  /* 0x000000ff00077207 */ /* 0x000fe40000800000 */
[----:B0-----:R-:W-:-:S03]  /*9350*/  LOP3.LUT R9, R6, R3, RZ, 0x3c, !PT ;  /* 0x0000000306097212 */ /* 0x001fc600078e3cff */
[----:B------:R-:W-:Y:S01]  /*9360*/  IMAD R11, R7, 0x8, R2 ;  /* 0x00000008070b7824 */ /* 0x000fe200078e0202 */
[----:B------:R-:W-:Y:S01]  /*9370*/  SHF.L.U32 R6, R9, 0x1f, RZ ;  /* 0x0000001f09067819 */ /* 0x000fe200000006ff */
[----:B-1----:R-:W-:Y:S06]  /*9380*/  @!P0 BRA `(.L_x_203) ;  /* 0x0000000400c08947 */ /* 0x002fec0003800000 */
.L_x_226:
[----:B------:R-:W1:Y:S01]  /*9390*/  SYNCS.PHASECHK.TRANS64.TRYWAIT P0, [R11+URZ], R6 ;  /* 0x000000060b0075a7 */ /* 0x000e62000800017f */
[----:B------:R-:W-:-:S05]  /*93a0*/  VIADD R0, R7, 0x1 ;  /* 0x0000000107007836 */ /* 0x000fca0000000000 */
[----:B------:R-:W-:-:S04]  /*93b0*/  ISETP.NE.AND P1, PT, R0, 0x10, PT ;  /* 0x000000100000780c */ /* 0x000fc80003f25270 */
[----:B------:R-:W-:Y:S02]  /*93c0*/  SEL R4, RZ, 0x1, P1 ;  /* 0x00000001ff047807 */ /* 0x000fe40000800000 */
[----:B------:R-:W-:Y:S02]  /*93d0*/  SEL R3, R0, RZ, P1 ;  /* 0x000000ff00037207 */ /* 0x000fe40000800000 */
[----:B------:R-:W-:Y:S01]  /*93e0*/  LOP3.LUT R0, R9, R4, RZ, 0x3c, !PT ;  /* 0x0000000409007212 */ /* 0x000fe200078e3cff */
[----:B-1----:R-:W-:Y:S06]  /*93f0*/  @!P0 BRA `(.L_x_204) ;  /* 0x0000000400b88947 */ /* 0x002fec0003800000 */
.L_x_227:
[----:B------:R-:W-:Y:S01]  /*9400*/  IMAD R3, R3, 0x8, R2 ;  /* 0x0000000803037824 */ /* 0x000fe200078e0202 */
[----:B------:R-:W-:-:S07]  /*9410*/  SHF.L.U32 R0, R0, 0x1f, RZ ;  /* 0x0000001f00007819 */ /* 0x000fce00000006ff */
.L_x_205:
[----:B--2---:R2:W3:Y:S02]  /*9420*/  SYNCS.PHASECHK.TRANS64.TRYWAIT P0, [R3+URZ], R0 ;  /* 0x00000000030075a7 */ /* 0x0044e4000800017f */
[----:B---3--:R-:W-:Y:S05]  /*9430*/  @!P0 NANOSLEEP.SYNCS 0x989680 ;  /* 0x009896800000895d */ /* 0x008fea0003900000 */
[----:B------:R-:W3:Y:S02]  /*9440*/  @!P0 SYNCS.PHASECHK.TRANS64 P0, [R3+URZ], R0 ;  /* 0x00000000030085a7 */ /* 0x000ee4000800007f */
[----:B---3--:R-:W-:Y:S05]  /*9450*/  @!P0 BRA `(.L_x_205) ;  /* 0xfffffffc00f08947 */ /* 0x008fea000383ffff */
.L_x_188:
[----:B------:R-:W-:Y:S05]  /*9460*/  BSYNC B0 ;  /* 0x0000000000007941 */ /* 0x000fea0003800000 */
.L_x_187:
[----:B------:R-:W-:Y:S05]  /*9470*/  EXIT ;  /* 0x000000000000794d */ /* 0x000fea0003800000 */
.L_x_18:
[----:B-1----:R1:W2:Y:S02]  /*9480*/  SYNCS.PHASECHK.TRANS64.TRYWAIT P1, [R3+URZ], R0 ;  /* 0x00000000030075a7 */ /* 0x0022a4000802017f */
[----:B--2---:R-:W-:Y:S05]  /*9490*/  @!P1 NANOSLEEP.SYNCS 0x989680 ;  /* 0x009896800000995d */ /* 0x004fea0003900000 */
[----:B------:R-:W2:Y:S02]  /*94a0*/  @!P1 SYNCS.PHASECHK.TRANS64 P1, [R3+URZ], R0 ;  /* 0x00000000030095a7 */ /* 0x000ea4000802007f */
[----:B--2---:R-:W-:Y:S05]  /*94b0*/  @!P1 BRA `(.L_x_18) ;  /* 0xfffffffc00f09947 */ /* 0x004fea000383ffff */
[----:B------:R-:W-:Y:S05]  /*94c0*/  BRA `(.L_x_17) ;  /* 0xffffff80004c7947 */ /* 0x000fea000383ffff */
.L_x_23:
[----:B-1----:R-:W-:-:S04]  /*94d0*/  IMAD.U32 R4, RZ, RZ, UR4 ;  /* 0x00000004ff047e24 */ /* 0x002fc8000f8e00ff */
[----:B------:R1:W2:Y:S03]  /*94e0*/  SYNCS.PHASECHK.TRANS64.TRYWAIT P1, [R4+URZ], R3 ;  /* 0x00000003040075a7 */ /* 0x0002a6000802017f */
[----:B--2---:R-:W-:Y:S05]  /*94f0*/  @!P1 NANOSLEEP.SYNCS 0x989680 ;  /* 0x009896800000995d */ /* 0x004fea0003900000 */
[----:B------:R-:W2:Y:S02]  /*9500*/  @!P1 SYNCS.PHASECHK.TRANS64 P1, [R4+URZ], R3 ;  /* 0x00000003040095a7 */ /* 0x000ea4000802007f */
[----:B--2---:R-:W-:Y:S05]  /*9510*/  @!P1 BRA `(.L_x_23) ;  /* 0xfffffffc00ec9947 */ /* 0x004fea000383ffff */
[----:B------:R-:W-:Y:S05]  /*9520*/  BRA `(.L_x_22) ;  /* 0xffffff8400687947 */ /* 0x000fea000383ffff */
.L_x_174:
[----:B------:R-:W-:Y:S01]  /*9530*/  BSSY B1, `(.L_x_206) ;  /* 0x0000006000017945 */ /* 0x000fe20003800000 */
[----:B------:R-:W-:-:S07]  /*9540*/  IMAD.MOV.U32 R15, RZ, RZ, -0x1 ;  /* 0xffffffffff0f7424 */ /* 0x000fce00078e00ff */
[----:B------:R-:W-:Y:S05]  /*9550*/  WARPSYNC.COLLECTIVE R15, `(.L_x_207) ;  /* 0x000000000f0c7348 */ /* 0x000fea0003c00000 */
[----:B------:R-:W-:Y:S02]  /*9560*/  ELECT P6, UR62, PT ;  /* 0x00000000003e782f */ /* 0x000fe400038c0000 */
[----:B------:R-:W-:Y:S01]  /*9570*/  MOV R14, UR62 ;  /* 0x0000003e000e7c02 */ /* 0x000fe20008000f00 */
[----:B------:R-:W-:Y:S10]  /*9580*/  ENDCOLLECTIVE ;  /* 0x000000000000791b */ /* 0x000ff40003800000 */
.L_x_207:
[----:B------:R-:W-:Y:S05]  /*9590*/  BSYNC B1 ;  /* 0x0000000000017941 */ /* 0x000fea0003800000 */
.L_x_206:
[----:B------:R-:W-:Y:S05]  /*95a0*/  BRA `(.L_x_208) ;  /* 0xffffffe800907947 */ /* 0x000fea000383ffff */
.L_x_177:
[----:B0-----:R0:W1:Y:S02]  /*95b0*/  SYNCS.PHASECHK.TRANS64.TRYWAIT P1, [R14+URZ+0x80], R7 ;  /* 0x000080070e0075a7 */ /* 0x001064000802017f */
[----:B-1----:R-:W-:Y:S05]  /*95c0*/  @!P1 NANOSLEEP.SYNCS 0x989680 ;  /* 0x009896800000995d */ /* 0x002fea0003900000 */
[----:B------:R-:W1:Y:S02]  /*95d0*/  @!P1 SYNCS.PHASECHK.TRANS64 P1, [R14+URZ+0x80], R7 ;  /* 0x000080070e0095a7 */ /* 0x000e64000802007f */
[----:B-1----:R-:W-:Y:S05]  /*95e0*/  @!P1 BRA `(.L_x_177) ;  /* 0xfffffffc00f09947 */ /* 0x002fea000383ffff */
[----:B------:R-:W-:Y:S05]  /*95f0*/  BRA `(.L_x_209) ;  /* 0xffffffe800c47947 */ /* 0x000fea000383ffff */
.L_x_186:
[----:B------:R-:W-:Y:S01]  /*9600*/  BSSY B0, `(.L_x_210) ;  /* 0x0000006000007945 */ /* 0x000fe20003800000 */
[----:B------:R-:W-:-:S07]  /*9610*/  IMAD.MOV.U32 R15, RZ, RZ, -0x1 ;  /* 0xffffffffff0f7424 */ /* 0x000fce00078e00ff */
[----:B------:R-:W-:Y:S05]  /*9620*/  WARPSYNC.COLLECTIVE R15, `(.L_x_211) ;  /* 0x000000000f0c7348 */ /* 0x000fea0003c00000 */
[----:B------:R-:W-:Y:S02]  /*9630*/  ELECT P6, UR62, PT ;  /* 0x00000000003e782f */ /* 0x000fe400038c0000 */
[----:B------:R-:W-:Y:S01]  /*9640*/  MOV R14, UR62 ;  /* 0x0000003e000e7c02 */ /* 0x000fe20008000f00 */
[----:B------:R-:W-:Y:S10]  /*9650*/  ENDCOLLECTIVE ;  /* 0x000000000000791b */ /* 0x000ff40003800000 */
.L_x_211:
[----:B------:R-:W-:Y:S05]  /*9660*/  BSYNC B0 ;  /* 0x0000000000007941 */ /* 0x000fea0003800000 */
.L_x_210:
[----:B------:R-:W-:Y:S05]  /*9670*/  BRA `(.L_x_212) ;  /* 0xfffffff4001c7947 */ /* 0x000fea000383ffff */
.L_x_190:
[----:B0-----:R0:W1:Y:S02]  /*9680*/  SYNCS.PHASECHK.TRANS64.TRYWAIT P0, [R7+URZ], R4 ;  /* 0x00000004070075a7 */ /* 0x001064000800017f */
[----:B-1----:R-:W-:Y:S05]  /*9690*/  @!P0 NANOSLEEP.SYNCS 0x989680 ;  /* 0x009896800000895d */ /* 0x002fea0003900000 */
[----:B------:R-:W1:Y:S02]  /*96a0*/  @!P0 SYNCS.PHASECHK.TRANS64 P0, [R7+URZ], R4 ;  /* 0x00000004070085a7 */ /* 0x000e64000800007f */
[----:B-1----:R-:W-:Y:S05]  /*96b0*/  @!P0 BRA `(.L_x_190) ;  /* 0xfffffffc00f08947 */ /* 0x002fea000383ffff */
[----:B------:R-:W-:Y:S05]  /*96c0*/  BRA `(.L_x_213) ;  /* 0xfffffff4005c7947 */ /* 0x000fea000383ffff */
.L_x_191:
[----:B0-----:R0:W1:Y:S02]  /*96d0*/  SYNCS.PHASECHK.TRANS64.TRYWAIT P0, [R8+URZ], R5 ;  /* 0x00000005080075a7 */ /* 0x001064000800017f */
[----:B-1----:R-:W-:Y:S05]  /*96e0*/  @!P0 NANOSLEEP.SYNCS 0x989680 ;  /* 0x009896800000895d */ /* 0x002fea0003900000 */
[----:B------:R-:W1:Y:S02]  /*96f0*/  @!P0 SYNCS.PHASECHK.TRANS64 P0, [R8+URZ], R5 ;  /* 0x00000005080085a7 */ /* 0x000e64000800007f */
[----:B-1----:R-:W-:Y:S05]  /*9700*/  @!P0 BRA `(.L_x_191) ;  /* 0xfffffffc00f08947 */ /* 0x002fea000383ffff */
[----:B------:R-:W-:Y:S05]  /*9710*/  BRA `(.L_x_214) ;  /* 0xfffffff4006c7947 */ /* 0x000fea000383ffff */
.L_x_192:
[----:B0-----:R0:W1:Y:S02]  /*9720*/  SYNCS.PHASECHK.TRANS64.TRYWAIT P0, [R9+URZ], R4 ;  /* 0x00000004090075a7 */ /* 0x001064000800017f */
[----:B-1----:R-:W-:Y:S05]  /*9730*/  @!P0 NANOSLEEP.SYNCS 0x989680 ;  /* 0x009896800000895d */ /* 0x002fea0003900000 */
[----:B------:R-:W1:Y:S02]  /*9740*/  @!P0 SYNCS.PHASECHK.TRANS64 P0, [R9+URZ], R4 ;  /* 0x00000004090085a7 */ /* 0x000e64000800007f */
[----:B-1----:R-:W-:Y:S05]  /*9750*/  @!P0 BRA `(.L_x_192) ;  /* 0xfffffffc00f08947 */ /* 0x002fea000383ffff */
[----:B------:R-:W-:Y:S05]  /*9760*/  BRA `(.L_x_215) ;  /* 0xfffffff4007c7947 */ /* 0x000fea000383ffff */
.L_x_193:
[----:B0-----:R0:W1:Y:S02]  /*9770*/  SYNCS.PHASECHK.TRANS64.TRYWAIT P0, [R8+URZ], R5 ;  /* 0x00000005080075a7 */ /* 0x001064000800017f */
[----:B-1----:R-:W-:Y:S05]  /*9780*/  @!P0 NANOSLEEP.SYNCS 0x989680 ;  /* 0x009896800000895d */ /* 0x002fea0003900000 */
[----:B------:R-:W1:Y:S02]  /*9790*/  @!P0 SYNCS.PHASECHK.TRANS64 P0, [R8+URZ], R5 ;  /* 0x00000005080085a7 */ /* 0x000e64000800007f */
[----:B-1----:R-:W-:Y:S05]  /*97a0*/  @!P0 BRA `(.L_x_193) ;  /* 0xfffffffc00f08947 */ /* 0x002fea000383ffff */
[----:B------:R-:W-:Y:S05]  /*97b0*/  BRA `(.L_x_216) ;  /* 0xfffffff4008c7947 */ /* 0x000fea000383ffff */
.L_x_194:
[----:B0-----:R0:W1:Y:S02]  /*97c0*/  SYNCS.PHASECHK.TRANS64.TRYWAIT P0, [R9+URZ], R4 ;  /* 0x00000004090075a7 */ /* 0x001064000800017f */
[----:B-1----:R-:W-:Y:S05]  /*97d0*/  @!P0 NANOSLEEP.SYNCS 0x989680 ;  /* 0x009896800000895d */ /* 0x002fea0003900000 */
[----:B------:R-:W1:Y:S02]  /*97e0*/  @!P0 SYNCS.PHASECHK.TRANS64 P0, [R9+URZ], R4 ;  /* 0x00000004090085a7 */ /* 0x000e64000800007f */
[----:B-1----:R-:W-:Y:S05]  /*97f0*/  @!P0 BRA `(.L_x_194) ;  /* 0xfffffffc00f08947 */ /* 0x002fea000383ffff */
[----:B------:R-:W-:Y:S05]  /*9800*/  BRA `(.L_x_217) ;  /* 0xfffffff4009c7947 */ /* 0x000fea000383ffff */
.L_x_195:
[----:B0-----:R0:W1:Y:S02]  /*9810*/  SYNCS.PHASECHK.TRANS64.TRYWAIT P0, [R8+URZ], R5 ;  /* 0x00000005080075a7 */ /* 0x001064000800017f */
[----:B-1----:R-:W-:Y:S05]  /*9820*/  @!P0 NANOSLEEP.SYNCS 0x989680 ;  /* 0x009896800000895d */ /* 0x002fea0003900000 */
[----:B------:R-:W1:Y:S02]  /*9830*/  @!P0 SYNCS.PHASECHK.TRANS64 P0, [R8+URZ], R5 ;  /* 0x00000005080085a7 */ /* 0x000e64000800007f */
[----:B-1----:R-:W-:Y:S05]  /*9840*/  @!P0 BRA `(.L_x_195) ;  /* 0xfffffffc00f08947 */ /* 0x002fea000383ffff */
[----:B------:R-:W-:Y:S05]  /*9850*/  BRA `(.L_x_218) ;  /* 0xfffffff400ac7947 */ /* 0x000fea000383ffff */
.L_x_196:
[----:B0-----:R0:W1:Y:S02]  /*9860*/  SYNCS.PHASECHK.TRANS64.TRYWAIT P0, [R9+URZ], R4 ;  /* 0x00000004090075a7 */ /* 0x001064000800017f */
[----:B-1----:R-:W-:Y:S05]  /*9870*/  @!P0 NANOSLEEP.SYNCS 0x989680 ;  /* 0x009896800000895d */ /* 0x002fea0003900000 */
[----:B------:R-:W1:Y:S02]  /*9880*/  @!P0 SYNCS.PHASECHK.TRANS64 P0, [R9+URZ], R4 ;  /* 0x00000004090085a7 */ /* 0x000e64000800007f */
[----:B-1----:R-:W-:Y:S05]  /*9890*/  @!P0 BRA `(.L_x_196) ;  /* 0xfffffffc00f08947 */ /* 0x002fea000383ffff */
[----:B------:R-:W-:Y:S05]  /*98a0*/  BRA `(.L_x_219) ;  /* 0xfffffff400bc7947 */ /* 0x000fea000383ffff */
.L_x_197:
[----:B0-----:R0:W1:Y:S02]  /*98b0*/  SYNCS.PHASECHK.TRANS64.TRYWAIT P0, [R8+URZ], R5 ;  /* 0x00000005080075a7 */ /* 0x001064000800017f */
[----:B-1----:R-:W-:Y:S05]  /*98c0*/  @!P0 NANOSLEEP.SYNCS 0x989680 ;  /* 0x009896800000895d */ /* 0x002fea0003900000 */
[----:B------:R-:W1:Y:S02]  /*98d0*/  @!P0 SYNCS.PHASECHK.TRANS64 P0, [R8+URZ], R5 ;  /* 0x00000005080085a7 */ /* 0x000e64000800007f */
[----:B-1----:R-:W-:Y:S05]  /*98e0*/  @!P0 BRA `(.L_x_197) ;  /* 0xfffffffc00f08947 */ /* 0x002fea000383ffff */
[----:B------:R-:W-:Y:S05]  /*98f0*/  BRA `(.L_x_220) ;  /* 0xfffffff400cc7947 */ /* 0x000fea000383ffff */
.L_x_198:
[----:B0-----:R0:W1:Y:S02]  /*9900*/  SYNCS.PHASECHK.TRANS64.TRYWAIT P0, [R9+URZ], R4 ;  /* 0x00000004090075a7 */ /* 0x001064000800017f */
[----:B-1----:R-:W-:Y:S05]  /*9910*/  @!P0 NANOSLEEP.SYNCS 0x989680 ;  /* 0x009896800000895d */ /* 0x002fea0003900000 */
[----:B------:R-:W1:Y:S02]  /*9920*/  @!P0 SYNCS.PHASECHK.TRANS64 P0, [R9+URZ], R4 ;  /* 0x00000004090085a7 */ /* 0x000e64000800007f */
[----:B-1----:R-:W-:Y:S05]  /*9930*/  @!P0 BRA `(.L_x_198) ;  /* 0xfffffffc00f08947 */ /* 0x002fea000383ffff */
[----:B------:R-:W-:Y:S05]  /*9940*/  BRA `(.L_x_221) ;  /* 0xfffffff400dc7947 */ /* 0x000fea000383ffff */
.L_x_199:
[----:B0-----:R0:W1:Y:S02]  /*9950*/  SYNCS.PHASECHK.TRANS64.TRYWAIT P0, [R8+URZ], R5 ;  /* 0x00000005080075a7 */ /* 0x001064000800017f */
[----:B-1----:R-:W-:Y:S05]  /*9960*/  @!P0 NANOSLEEP.SYNCS 0x989680 ;  /* 0x009896800000895d */ /* 0x002fea0003900000 */
[----:B------:R-:W1:Y:S02]  /*9970*/  @!P0 SYNCS.PHASECHK.TRANS64 P0, [R8+URZ], R5 ;  /* 0x00000005080085a7 */ /* 0x000e64000800007f */
[----:B-1----:R-:W-:Y:S05]  /*9980*/  @!P0 BRA `(.L_x_199) ;  /* 0xfffffffc00f08947 */ /* 0x002fea000383ffff */
[----:B------:R-:W-:Y:S05]  /*9990*/  BRA `(.L_x_222) ;  /* 0xfffffff400ec7947 */ /* 0x000fea000383ffff */
.L_x_200:
[----:B0-----:R0:W1:Y:S02]  /*99a0*/  SYNCS.PHASECHK.TRANS64.TRYWAIT P0, [R9+URZ], R4 ;  /* 0x00000004090075a7 */ /* 0x001064000800017f */
[----:B-1----:R-:W-:Y:S05]  /*99b0*/  @!P0 NANOSLEEP.SYNCS 0x989680 ;  /* 0x009896800000895d */ /* 0x002fea0003900000 */
[----:B------:R-:W1:Y:S02]  /*99c0*/  @!P0 SYNCS.PHASECHK.TRANS64 P0, [R9+URZ], R4 ;  /* 0x00000004090085a7 */ /* 0x000e64000800007f */
[----:B-1----:R-:W-:Y:S05]  /*99d0*/  @!P0 BRA `(.L_x_200) ;  /* 0xfffffffc00f08947 */ /* 0x002fea000383ffff */
[----:B------:R-:W-:Y:S05]  /*99e0*/  BRA `(.L_x_223) ;  /* 0xfffffff400fc7947 */ /* 0x000fea000383ffff */
.L_x_201:
[----:B0-----:R0:W1:Y:S02]  /*99f0*/  SYNCS.PHASECHK.TRANS64.TRYWAIT P0, [R8+URZ], R5 ;  /* 0x00000005080075a7 */ /* 0x001064000800017f */
[----:B-1----:R-:W-:Y:S05]  /*9a00*/  @!P0 NANOSLEEP.SYNCS 0x989680 ;  /* 0x009896800000895d */ /* 0x002fea0003900000 */
[----:B------:R-:W1:Y:S02]  /*9a10*/  @!P0 SYNCS.PHASECHK.TRANS64 P0, [R8+URZ], R5 ;  /* 0x00000005080085a7 */ /* 0x000e64000800007f */
[----:B-1----:R-:W-:Y:S05]  /*9a20*/  @!P0 BRA `(.L_x_201) ;  /* 0xfffffffc00f08947 */ /* 0x002fea000383ffff */
[----:B------:R-:W-:Y:S05]  /*9a30*/  BRA `(.L_x_224) ;  /* 0xfffffff8000c7947 */ /* 0x000fea000383ffff */
.L_x_202:
[----:B0-----:R0:W1:Y:S02]  /*9a40*/  SYNCS.PHASECHK.TRANS64.TRYWAIT P0, [R9+URZ], R4 ;  /* 0x00000004090075a7 */ /* 0x001064000800017f */
[----:B-1----:R-:W-:Y:S05]  /*9a50*/  @!P0 NANOSLEEP.SYNCS 0x989680 ;  /* 0x009896800000895d */ /* 0x002fea0003900000 */
[----:B------:R-:W1:Y:S02]  /*9a60*/  @!P0 SYNCS.PHASECHK.TRANS64 P0, [R9+URZ], R4 ;  /* 0x00000004090085a7 */ /* 0x000e64000800007f */
[----:B-1----:R-:W-:Y:S05]  /*9a70*/  @!P0 BRA `(.L_x_202) ;  /* 0xfffffffc00f08947 */ /* 0x002fea000383ffff */
[----:B------:R-:W-:Y:S05]  /*9a80*/  BRA `(.L_x_225) ;  /* 0xfffffff8001c7947 */ /* 0x000fea000383ffff */
.L_x_203:
[----:B0-----:R0:W1:Y:S02]  /*9a90*/  SYNCS.PHASECHK.TRANS64.TRYWAIT P0, [R8+URZ], R5 ;  /* 0x00000005080075a7 */ /* 0x001064000800017f */
[----:B-1----:R-:W-:Y:S05]  /*9aa0*/  @!P0 NANOSLEEP.SYNCS 0x989680 ;  /* 0x009896800000895d */ /* 0x002fea0003900000 */
[----:B------:R-:W1:Y:S02]  /*9ab0*/  @!P0 SYNCS.PHASECHK.TRANS64 P0, [R8+URZ], R5 ;  /* 0x00000005080085a7 */ /* 0x000e64000800007f */
[----:B-1----:R-:W-:Y:S05]  /*9ac0*/  @!P0 BRA `(.L_x_203) ;  /* 0xfffffffc00f08947 */ /* 0x002fea000383ffff */
[----:B------:R-:W-:Y:S05]  /*9ad0*/  BRA `(.L_x_226) ;  /* 0xfffffff8002c7947 */ /* 0x000fea000383ffff */
.L_x_204:
[----:B-1----:R1:W2:Y:S02]  /*9ae0*/  SYNCS.PHASECHK.TRANS64.TRYWAIT P0, [R11+URZ], R6 ;  /* 0x000000060b0075a7 */ /* 0x0022a4000800017f */
[----:B--2---:R-:W-:Y:S05]  /*9af0*/  @!P0 NANOSLEEP.SYNCS 0x989680 ;  /* 0x009896800000895d */ /* 0x004fea0003900000 */
[----:B------:R-:W2:Y:S02]  /*9b00*/  @!P0 SYNCS.PHASECHK.TRANS64 P0, [R11+URZ], R6 ;  /* 0x000000060b0085a7 */ /* 0x000ea4000800007f */
[----:B--2---:R-:W-:Y:S05]  /*9b10*/  @!P0 BRA `(.L_x_204) ;  /* 0xfffffffc00f08947 */ /* 0x004fea000383ffff */
[----:B------:R-:W-:Y:S05]  /*9b20*/  BRA `(.L_x_227) ;  /* 0xfffffff800347947 */ /* 0x000fea000383ffff */
.L_x_228:
[----:B------:R-:W-:-:S00]  /*9b30*/  BRA `(.L_x_228) ;  /* 0xfffffffc00fc7947 */ /* 0x000fc0000383ffff */
[----:B------:R-:W-:-:S00]  /*9b40*/  NOP ;  /* 0x0000000000007918 */ /* 0x000fc00000000000 */
        /* <DEDUP_REMOVED lines=11> */
.L_x_229:


//--------------------- .nv.global.init           --------------------------
	.section	.nv.global.init,"aw",@progbits
.nv.global.init:
	.type		$str$22,@object
	.size		$str$22,($str$23 - $str$22)
$str$22:
        /*0000*/ 	.byte	0x6b, 0x5f, 0x74, 0x69, 0x6c, 0x65, 0x5f, 0x63, 0x6f, 0x75, 0x6e, 0x74, 0x20, 0x3e, 0x3d, 0x20
        /*0010*/ 	.byte	0x31, 0x00
	.type		$str$23,@object
	.size		$str$23,(__unnamed_1 - $str$23)
$str$23:
        /*0012*/ 	.byte	0x2f, 0x74, 0x6d, 0x70, 0x2f, 0x63, 0x75, 0x74, 0x6c, 0x61, 0x73, 0x73, 0x5f, 0x73, 0x77, 0x65
        /*0022*/ 	.byte	0x65, 0x70, 0x5f, 0x73, 0x72, 0x63, 0x2f, 0x69, 0x6e, 0x63, 0x6c, 0x75, 0x64, 0x65, 0x2f, 0x63
        /*0032*/ 	.byte	0x75, 0x74, 0x6c, 0x61, 0x73, 0x73, 0x2f, 0x67, 0x65, 0x6d, 0x6d, 0x2f, 0x63, 0x6f, 0x6c, 0x6c
        /*0042*/ 	.byte	0x65, 0x63, 0x74, 0x69, 0x76, 0x65, 0x2f, 0x73, 0x6d, 0x39, 0x30, 0x5f, 0x6d, 0x6d, 0x61, 0x5f
        /*0052*/ 	.byte	0x74, 0x6d, 0x61, 0x5f, 0x67, 0x6d, 0x6d, 0x61, 0x5f, 0x73, 0x73, 0x5f, 0x77, 0x61, 0x72, 0x70
        /*0062*/ 	.byte	0x73, 0x70, 0x65, 0x63, 0x69, 0x61, 0x6c, 0x69, 0x7a, 0x65, 0x64, 0x2e, 0x68, 0x70, 0x70, 0x00
	.type		__unnamed_1,@object
	.size		__unnamed_1,(.L_0 - __unnamed_1)
__unnamed_1:
        /*0072*/ 	.byte	0x76, 0x6f, 0x69, 0x64, 0x20, 0x63, 0x75, 0x74, 0x6c, 0x61, 0x73, 0x73, 0x3a, 0x3a, 0x67, 0x65
        /* <DEDUP_REMOVED lines=180> */
        /*0bc2*/ 	.byte	0x74, 0x79, 0x5d, 0x00
.L_0:


//--------------------- .nv.shared._ZN7cutlass13device_kernelINS_4gemm6kernel13GemmUniversalIN4cute5tupleIJiiiiEEENS1_10collective13CollectiveMmaINS1_34MainloopSm90TmaGmmaWarpSpecializedILi16ENS5_IJNS4_1CILi1EEESB_SB_EEENS1_35KernelTmaWarpSpecializedCooperativeEEENS5_IJNSA_ILi384EEENSA_ILi48EEENSA_ILi16EEEEEENS_10bfloat16_tENS5_IJlSB_lEEESJ_SK_NS4_8TiledMMAINS4_8MMA_AtomIJNS4_4SM904GMMA27MMA_64x16x16_F32BF16BF16_SSILNSO_5MajorE0ELSQ_0ELNSO_7ScaleInE1ELSR_1EEEEEENS4_6LayoutINS5_IJNSA_ILi2EEESB_SB_EEENS5_IJSB_NSA_ILi0EEESX_EEEEENS5_IJNS4_10UnderscoreES10_S10_EEEEENS4_13SM90_TMA_LOADENS4_14ComposedLayoutINS4_7SwizzleILi1ELi4ELi3EEENS4_18smem_ptr_flag_bitsILi16EEENSU_INS5_IJNSA_ILi8EEESH_EEENS5_IJSH_SB_EEEEEEEvNS4_8identityES13_S1D_vS1E_EENS_8epilogue10collective6detail29Sm90TmaWarpSpecializedAdapterINS1H_15DefaultEpilogueISJ_SK_SK_NS1G_6thread17LinearCombinationISJ_Li1EffLNS1L_9ScaleType4KindE0ELNS_15FloatRoundStyleE2ESJ_EENS1_15EpilogueDefaultEEEEEvvEEEEvNT_6ParamsE --------------------------
	.section	.nv.shared._ZN7cutlass13device_kernelINS_4gemm6kernel13GemmUniversalIN4cute5tupleIJiiiiEEENS1_10collective13CollectiveMmaINS1_34MainloopSm90TmaGmmaWarpSpecializedILi16ENS5_IJNS4_1CILi1EEESB_SB_EEENS1_35KernelTmaWarpSpecializedCooperativeEEENS5_IJNSA_ILi384EEENSA_ILi48EEENSA_ILi16EEEEEENS_10bfloat16_tENS5_IJlSB_lEEESJ_SK_NS4_8TiledMMAINS4_8MMA_AtomIJNS4_4SM904GMMA27MMA_64x16x16_F32BF16BF16_SSILNSO_5MajorE0ELSQ_0ELNSO_7ScaleInE1ELSR_1EEEEEENS4_6LayoutINS5_IJNSA_ILi2EEESB_SB_EEENS5_IJSB_NSA_ILi0EEESX_EEEEENS5_IJNS4_10UnderscoreES10_S10_EEEEENS4_13SM90_TMA_LOADENS4_14ComposedLayoutINS4_7SwizzleILi1ELi4ELi3EEENS4_18smem_ptr_flag_bitsILi16EEENSU_INS5_IJNSA_ILi8EEESH_EEENS5_IJSH_SB_EEEEEEEvNS4_8identityES13_S1D_vS1E_EENS_8epilogue10collective6detail29Sm90TmaWarpSpecializedAdapterINS1H_15DefaultEpilogueISJ_SK_SK_NS1G_6thread17LinearCombinationISJ_Li1EffLNS1L_9ScaleType4KindE0ELNS_15FloatRoundStyleE2ESJ_EENS1_15EpilogueDefaultEEEEEvvEEEEvNT_6ParamsE,"aw",@nobits
	.sectionflags	@""
	.align	16
	.zero		1024


//--------------------- .nv.shared.reserved.0     --------------------------
	.section	.nv.shared.reserved.0,"aw",@nobits
	.weak		__nv_reservedSMEM_offset_0_alias
	.size		__nv_reservedSMEM_offset_0_alias, 0, 0
	.other		__nv_reservedSMEM_offset_0_alias,@"STO_CUDA_RESERVED_SHARED STV_DEFAULT"
__nv_reservedSMEM_offset_0_alias:
	.zero		0


//--------------------- .nv.global                --------------------------
	.section	.nv.global,"aw",@nobits
.nv.global:
	.type		_ZN40_INTERNAL_f20031e6_4_k_cu_100b17ad_131344cute1_E,@object
	.size		_ZN40_INTERNAL_f20031e6_4_k_cu_100b17ad_131344cute1_E,(_ZN40_INTERNAL_f20031e6_4_k_cu_100b17ad_131344cuda3std3__45__cpo6cbeginE - _ZN40_INTERNAL_f20031e6_4_k_cu_100b17ad_131344cute1_E)
_ZN40_INTERNAL_f20031e6_4_k_cu_100b17ad_131344cute1_E:
	.zero		1
	.type		_ZN40_INTERNAL_f20031e6_4_k_cu_100b17ad_131344cuda3std3__45__cpo6cbeginE,@object
	.size		_ZN40_INTERNAL_f20031e6_4_k_cu_100b17ad_131344cuda3std3__45__cpo6cbeginE,(_ZN40_INTERNAL_f20031e6_4_k_cu_100b17ad_131344cuda3std3__48in_placeE - _ZN40_INTERNAL_f20031e6_4_k_cu_100b17ad_131344cuda3std3__45__cpo6cbeginE)
_ZN40_INTERNAL_f20031e6_4_k_cu_100b17ad_131344cuda3std3__45__cpo6cbeginE:
	.zero		1
	.type		_ZN40_INTERNAL_f20031e6_4_k_cu_100b17ad_131344cuda3std3__48in_placeE,@object
	.size		_ZN40_INTERNAL_f20031e6_4_k_cu_100b17ad_131344cuda3std3__48in_placeE,(_ZN40_INTERNAL_f20031e6_4_k_cu_100b17ad_131344cuda3std6ranges3__45__cpo9iter_moveE - _ZN40_INTERNAL_f20031e6_4_k_cu_100b17ad_131344cuda3std3__48in_placeE)
_ZN40_INTERNAL_f20031e6_4_k_cu_100b17ad_131344cuda3std3__48in_placeE:
	.zero		1
	.type		_ZN40_INTERNAL_f20031e6_4_k_cu_100b17ad_131344cuda3std6ranges3__45__cpo9iter_moveE,@object
	.size		_ZN40_INTERNAL_f20031e6_4_k_cu_100b17ad_131344cuda3std6ranges3__45__cpo9iter_moveE,(_ZN40_INTERNAL_f20031e6_4_k_cu_100b17ad_131344cuda3std3__45__cpo5beginE - _ZN40_INTERNAL_f20031e6_4_k_cu_100b17ad_131344cuda3std6ranges3__45__cpo9iter_moveE)
_ZN40_INTERNAL_f20031e6_4_k_cu_100b17ad_131344cuda3std6ranges3__45__cpo9iter_moveE:
	.zero		1
	.type		_ZN40_INTERNAL_f20031e6_4_k_cu_100b17ad_131344cuda3std3__45__cpo5beginE,@object
	.size		_ZN40_INTERNAL_f20031e6_4_k_cu_100b17ad_131344cuda3std3__45__cpo5beginE,(_ZN40_INTERNAL_f20031e6_4_k_cu_100b17ad_131344cuda3std3__442_GLOBAL__N__f20031e6_4_k_cu_100b17ad_131346ignoreE - _ZN40_INTERNAL_f20031e6_4_k_cu_100b17ad_131344cuda3std3__45__cpo5beginE)
_ZN40_INTERNAL_f20031e6_4_k_cu_100b17ad_131344cuda3std3__45__cpo5beginE:
	.zero		1
	.type		_ZN40_INTERNAL_f20031e6_4_k_cu_100b17ad_131344cuda3std3__442_GLOBAL__N__f20031e6_4_k_cu_100b17ad_131346ignoreE,@object
	.size		_ZN40_INTERNAL_f20031e6_4_k_cu_100b17ad_131344cuda3std3__442_GLOBAL__N__f20031e6_4_k_cu_100b17ad_131346ignoreE,(_ZN40_INTERNAL_f20031e6_4_k_cu_100b17ad_131344cute7productE - _ZN40_INTERNAL_f20031e6_4_k_cu_100b17ad_131344cuda3std3__442_GLOBAL__N__f20031e6_4_k_cu_100b17ad_131346ignoreE)
_ZN40_INTERNAL_f20031e6_4_k_cu_100b17ad_131344cuda3std3__442_GLOBAL__N__f20031e6_4_k_cu_100b17ad_131346ignoreE:
	.zero		1
	.type		_ZN40_INTERNAL_f20031e6_4_k_cu_100b17ad_131344cute7productE,@object
	.size		_ZN40_INTERNAL_f20031e6_4_k_cu_100b17ad_131344cute7productE,(_ZN40_INTERNAL_f20031e6_4_k_cu_100b17ad_131344cuda3std3__45__cpo3endE - _ZN40_INTERNAL_f20031e6_4_k_cu_100b17ad_131344cute7productE)
_ZN40_INTERNAL_f20031e6_4_k_cu_100b17ad_131344cute7productE:
	.zero		1
	.type		_ZN40_INTERNAL_f20031e6_4_k_cu_100b17ad_131344cuda3std3__45__cpo3endE,@object
	.size		_ZN40_INTERNAL_f20031e6_4_k_cu_100b17ad_131344cuda3std3__45__cpo3endE,(_ZN40_INTERNAL_f20031e6_4_k_cu_100b17ad_131344cuda3std3__419piecewise_constructE - _ZN40_INTERNAL_f20031e6_4_k_cu_100b17ad_131344cuda3std3__45__cpo3endE)
_ZN40_INTERNAL_f20031e6_4_k_cu_100b17ad_131344cuda3std3__45__cpo3endE:
	.zero		1
	.type		_ZN40_INTERNAL_f20031e6_4_k_cu_100b17ad_131344cuda3std3__419piecewise_constructE,@object
	.size		_ZN40_INTERNAL_f20031e6_4_k_cu_100b17ad_131344cuda3std3__419piecewise_constructE,(_ZN40_INTERNAL_f20031e6_4_k_cu_100b17ad_131344cuda3std3__45__cpo4cendE - _ZN40_INTERNAL_f20031e6_4_k_cu_100b17ad_131344cuda3std3__419piecewise_constructE)
_ZN40_INTERNAL_f20031e6_4_k_cu_100b17ad_131344cuda3std3__419piecewise_constructE:
	.zero		1
	.type		_ZN40_INTERNAL_f20031e6_4_k_cu_100b17ad_131344cuda3std3__45__cpo4cendE,@object
	.size		_ZN40_INTERNAL_f20031e6_4_k_cu_100b17ad_131344cuda3std3__45__cpo4cendE,(_ZN40_INTERNAL_f20031e6_4_k_cu_100b17ad_131344cuda3std6ranges3__45__cpo4swapE - _ZN40_INTERNAL_f20031e6_4_k_cu_100b17ad_131344cuda3std3__45__cpo4cendE)
_ZN40_INTERNAL_f20031e6_4_k_cu_100b17ad_131344cuda3std3__45__cpo4cendE:
	.zero		1
	.type		_ZN40_INTERNAL_f20031e6_4_k_cu_100b17ad_131344cuda3std6ranges3__45__cpo4swapE,@object
	.size		_ZN40_INTERNAL_f20031e6_4_k_cu_100b17ad_131344cuda3std6ranges3__45__cpo4swapE,(.L_8 - _ZN40_INTERNAL_f20031e6_4_k_cu_100b17ad_131344cuda3std6ranges3__45__cpo4swapE)
_ZN40_INTERNAL_f20031e6_4_k_cu_100b17ad_131344cuda3std6ranges3__45__cpo4swapE:
	.zero		1
.L_8:


//--------------------- .nv.constant0._ZN7cutlass13device_kernelINS_4gemm6kernel13GemmUniversalIN4cute5tupleIJiiiiEEENS1_10collective13CollectiveMmaINS1_34MainloopSm90TmaGmmaWarpSpecializedILi16ENS5_IJNS4_1CILi1EEESB_SB_EEENS1_35KernelTmaWarpSpecializedCooperativeEEENS5_IJNSA_ILi384EEENSA_ILi48EEENSA_ILi16EEEEEENS_10bfloat16_tENS5_IJlSB_lEEESJ_SK_NS4_8TiledMMAINS4_8MMA_AtomIJNS4_4SM904GMMA27MMA_64x16x16_F32BF16BF16_SSILNSO_5MajorE0ELSQ_0ELNSO_7ScaleInE1ELSR_1EEEEEENS4_6LayoutINS5_IJNSA_ILi2EEESB_SB_EEENS5_IJSB_NSA_ILi0EEESX_EEEEENS5_IJNS4_10UnderscoreES10_S10_EEEEENS4_13SM90_TMA_LOADENS4_14ComposedLayoutINS4_7SwizzleILi1ELi4ELi3EEENS4_18smem_ptr_flag_bitsILi16EEENSU_INS5_IJNSA_ILi8EEESH_EEENS5_IJSH_SB_EEEEEEEvNS4_8identityES13_S1D_vS1E_EENS_8epilogue10collective6detail29Sm90TmaWarpSpecializedAdapterINS1H_15DefaultEpilogueISJ_SK_SK_NS1G_6thread17LinearCombinationISJ_Li1EffLNS1L_9ScaleType4KindE0ELNS_15FloatRoundStyleE2ESJ_EENS1_15EpilogueDefaultEEEEEvvEEEEvNT_6ParamsE --------------------------
	.section	.nv.constant0._ZN7cutlass13device_kernelINS_4gemm6kernel13GemmUniversalIN4cute5tupleIJiiiiEEENS1_10collective13CollectiveMmaINS1_34MainloopSm90TmaGmmaWarpSpecializedILi16ENS5_IJNS4_1CILi1EEESB_SB_EEENS1_35KernelTmaWarpSpecializedCooperativeEEENS5_IJNSA_ILi384EEENSA_ILi48EEENSA_ILi16EEEEEENS_10bfloat16_tENS5_IJlSB_lEEESJ_SK_NS4_8TiledMMAINS4_8MMA_AtomIJNS4_4SM904GMMA27MMA_64x16x16_F32BF16BF16_SSILNSO_5MajorE0ELSQ_0ELNSO_7ScaleInE1ELSR_1EEEEEENS4_6LayoutINS5_IJNSA_ILi2EEESB_SB_EEENS5_IJSB_NSA_ILi0EEESX_EEEEENS5_IJNS4_10UnderscoreES10_S10_EEEEENS4_13SM90_TMA_LOADENS4_14ComposedLayoutINS4_7SwizzleILi1ELi4ELi3EEENS4_18smem_ptr_flag_bitsILi16EEENSU_INS5_IJNSA_ILi8EEESH_EEENS5_IJSH_SB_EEEEEEEvNS4_8identityES13_S1D_vS1E_EENS_8epilogue10collective6detail29Sm90TmaWarpSpecializedAdapterINS1H_15DefaultEpilogueISJ_SK_SK_NS1G_6thread17LinearCombinationISJ_Li1EffLNS1L_9ScaleType4KindE0ELNS_15FloatRoundStyleE2ESJ_EENS1_15EpilogueDefaultEEEEEvvEEEEvNT_6ParamsE,"a",@progbits
	.sectionflags	@""
	.align	4
.nv.constant0._ZN7cutlass13device_kernelINS_4gemm6kernel13GemmUniversalIN4cute5tupleIJiiiiEEENS1_10collective13CollectiveMmaINS1_34MainloopSm90TmaGmmaWarpSpecializedILi16ENS5_IJNS4_1CILi1EEESB_SB_EEENS1_35KernelTmaWarpSpecializedCooperativeEEENS5_IJNSA_ILi384EEENSA_ILi48EEENSA_ILi16EEEEEENS_10bfloat16_tENS5_IJlSB_lEEESJ_SK_NS4_8TiledMMAINS4_8MMA_AtomIJNS4_4SM904GMMA27MMA_64x16x16_F32BF16BF16_SSILNSO_5MajorE0ELSQ_0ELNSO_7ScaleInE1ELSR_1EEEEEENS4_6LayoutINS5_IJNSA_ILi2EEESB_SB_EEENS5_IJSB_NSA_ILi0EEESX_EEEEENS5_IJNS4_10UnderscoreES10_S10_EEEEENS4_13SM90_TMA_LOADENS4_14ComposedLayoutINS4_7SwizzleILi1ELi4ELi3EEENS4_18smem_ptr_flag_bitsILi16EEENSU_INS5_IJNSA_ILi8EEESH_EEENS5_IJSH_SB_EEEEEEEvNS4_8identityES13_S1D_vS1E_EENS_8epilogue10collective6detail29Sm90TmaWarpSpecializedAdapterINS1H_15DefaultEpilogueISJ_SK_SK_NS1G_6thread17LinearCombinationISJ_Li1EffLNS1L_9ScaleType4KindE0ELNS_15FloatRoundStyleE2ESJ_EENS1_15EpilogueDefaultEEEEEvvEEEEvNT_6ParamsE:
	.zero		1664


//--------------------- SYMBOLS --------------------------

	.type		.nv.reservedSmem.offset0,@object
	.size		.nv.reservedSmem.offset0,0x4
	.type		__assertfail,@function
